	.target	sm_100a

	.elftype	@"ET_EXEC"


//--------------------- .note.nv.tkinfo           --------------------------
	.section	.note.nv.tkinfo,"",@"SHT_NOTE"
	.sectionflags	@"SHF_NOTE_NV_TKINFO"
	.tkinfo
        /*0018*/ 	.word	0x00000081
        /*0030*/ 	.string	""
        /*0030*/ 	.string	"ptxas-blackwell"
        /*0030*/ 	.string	"Cuda compilation tools, release 12.9, V12.9.86"
        /*0030*/ 	.string	"Build cuda_12.9.r12.9/compiler.36037853_0"
        /*0030*/ 	.string	"-v  -suppress-debug-info  -lineinfo  -arch sm_100a "



//--------------------- .note.nv.cuver            --------------------------
	.section	.note.nv.cuver,"",@"SHT_NOTE"
	.sectionflags	@"SHF_NOTE_NV_CUVER"
        /*0018*/ 	.short	0x0001
        /*001a*/ 	.short	0x0064
        /*001c*/ 	.short	0x0001
        /*001e*/ 	.short	0x0000
        /*0020*/ 	.short	0x0001
        /*0022*/ 	.short	0x0000


//--------------------- .nv.info                  --------------------------
	.section	.nv.info,"",@"SHT_CUDA_INFO"
	.align	4


	//----- nvinfo : EIATTR_REGCOUNT
	.align		4
        /*0000*/ 	.byte	0x04, 0x2f
        /*0002*/ 	.short	(.L_4 - .L_3)
	.align		4
.L_3:
        /*0004*/ 	.word	index@(gluon_tcgen05)
        /*0008*/ 	.word	0x00000027


	//----- nvinfo : EIATTR_FRAME_SIZE
	.align		4
.L_4:
        /*000c*/ 	.byte	0x04, 0x11
        /*000e*/ 	.short	(.L_6 - .L_5)
	.align		4
.L_5:
        /*0010*/ 	.word	index@($__internal_2_$__cuda_sm10x_tcgen05_guardrail_trap_unallocated_columns_being_dealloced)
        /*0014*/ 	.word	0x00000000


	//----- nvinfo : EIATTR_FRAME_SIZE
	.align		4
.L_6:
        /*0018*/ 	.byte	0x04, 0x11
        /*001a*/ 	.short	(.L_8 - .L_7)
	.align		4
.L_7:
        /*001c*/ 	.word	index@($__internal_1_$__cuda_sm10x_tcgen05_guardrail_trap_phase_invalid_during_alloc)
        /*0020*/ 	.word	0x00000000


	//----- nvinfo : EIATTR_FRAME_SIZE
	.align		4
.L_8:
        /*0024*/ 	.byte	0x04, 0x11
        /*0026*/ 	.short	(.L_10 - .L_9)
	.align		4
.L_9:
        /*0028*/ 	.word	index@($__internal_0_$__cuda_sm10x_tcgen05_guardrail_trap_col_being_dealloced_not_returned_by_alloc)
        /*002c*/ 	.word	0x00000000


	//----- nvinfo : EIATTR_FRAME_SIZE
	.align		4
.L_10:
        /*0030*/ 	.byte	0x04, 0x11
        /*0032*/ 	.short	(.L_12 - .L_11)
	.align		4
.L_11:
        /*0034*/ 	.word	index@(gluon_tcgen05)
        /*0038*/ 	.word	0x00000000


	//----- nvinfo : EIATTR_MIN_STACK_SIZE
	.align		4
.L_12:
        /*003c*/ 	.byte	0x04, 0x12
        /*003e*/ 	.short	(.L_14 - .L_13)
	.align		4
.L_13:
        /*0040*/ 	.word	index@(gluon_tcgen05)
        /*0044*/ 	.word	0x00000000
.L_14:


//--------------------- .nv.info.gluon_tcgen05    --------------------------
	.section	.nv.info.gluon_tcgen05,"",@"SHT_CUDA_INFO"
	.sectionflags	@""
	.align	4


	//----- nvinfo : EIATTR_CUDA_API_VERSION
	.align		4
        /*0000*/ 	.byte	0x04, 0x37
        /*0002*/ 	.short	(.L_16 - .L_15)
.L_15:
        /*0004*/ 	.word	0x00000081


	//----- nvinfo : EIATTR_KPARAM_INFO
	.align		4
.L_16:
        /*0008*/ 	.byte	0x04, 0x17
        /*000a*/ 	.short	(.L_18 - .L_17)
.L_17:
        /*000c*/ 	.word	0x00000000
        /*0010*/ 	.short	0x000a
        /*0012*/ 	.short	0x0048
        /*0014*/ 	.byte	0x00, 0xf4, 0x21, 0x00


	//----- nvinfo : EIATTR_KPARAM_INFO
	.align		4
.L_18:
        /*0018*/ 	.byte	0x04, 0x17
        /*001a*/ 	.short	(.L_20 - .L_19)
.L_19:
        /*001c*/ 	.word	0x00000000
        /*0020*/ 	.short	0x0009
        /*0022*/ 	.short	0x0040
        /*0024*/ 	.byte	0x00, 0xf4, 0x21, 0x00


	//----- nvinfo : EIATTR_KPARAM_INFO
	.align		4
.L_20:
        /*0028*/ 	.byte	0x04, 0x17
        /*002a*/ 	.short	(.L_22 - .L_21)
.L_21:
        /*002c*/ 	.word	0x00000000
        /*0030*/ 	.short	0x0008
        /*0032*/ 	.short	0x0038
        /*0034*/ 	.byte	0x00, 0xf0, 0x21, 0x00


	//----- nvinfo : EIATTR_KPARAM_INFO
	.align		4
.L_22:
        /*0038*/ 	.byte	0x04, 0x17
        /*003a*/ 	.short	(.L_24 - .L_23)
.L_23:
        /*003c*/ 	.word	0x00000000
        /*0040*/ 	.short	0x0007
        /*0042*/ 	.short	0x0030
        /*0044*/ 	.byte	0x00, 0xf0, 0x21, 0x00


	//----- nvinfo : EIATTR_KPARAM_INFO
	.align		4
.L_24:
        /*0048*/ 	.byte	0x04, 0x17
        /*004a*/ 	.short	(.L_26 - .L_25)
.L_25:
        /*004c*/ 	.word	0x00000000
        /*0050*/ 	.short	0x0006
        /*0052*/ 	.short	0x0028
        /*0054*/ 	.byte	0x00, 0xf0, 0x21, 0x00


	//----- nvinfo : EIATTR_KPARAM_INFO
	.align		4
.L_26:
        /*0058*/ 	.byte	0x04, 0x17
        /*005a*/ 	.short	(.L_28 - .L_27)
.L_27:
        /*005c*/ 	.word	0x00000000
        /*0060*/ 	.short	0x0005
        /*0062*/ 	.short	0x0020
        /*0064*/ 	.byte	0x00, 0xf0, 0x11, 0x00


	//----- nvinfo : EIATTR_KPARAM_INFO
	.align		4
.L_28:
        /*0068*/ 	.byte	0x04, 0x17
        /*006a*/ 	.short	(.L_30 - .L_29)
.L_29:
        /*006c*/ 	.word	0x00000000
        /*0070*/ 	.short	0x0004
        /*0072*/ 	.short	0x001c
        /*0074*/ 	.byte	0x00, 0xf0, 0x11, 0x00


	//----- nvinfo : EIATTR_KPARAM_INFO
	.align		4
.L_30:
        /*0078*/ 	.byte	0x04, 0x17
        /*007a*/ 	.short	(.L_32 - .L_31)
.L_31:
        /*007c*/ 	.word	0x00000000
        /*0080*/ 	.short	0x0003
        /*0082*/ 	.short	0x0018
        /*0084*/ 	.byte	0x00, 0xf0, 0x11, 0x00


	//----- nvinfo : EIATTR_KPARAM_INFO
	.align		4
.L_32:
        /*0088*/ 	.byte	0x04, 0x17
        /*008a*/ 	.short	(.L_34 - .L_33)
.L_33:
        /*008c*/ 	.word	0x00000000
        /*0090*/ 	.short	0x0002
        /*0092*/ 	.short	0x0010
        /*0094*/ 	.byte	0x00, 0xf4, 0x21, 0x00


	//----- nvinfo : EIATTR_KPARAM_INFO
	.align		4
.L_34:
        /*0098*/ 	.byte	0x04, 0x17
        /*009a*/ 	.short	(.L_36 - .L_35)
.L_35:
        /*009c*/ 	.word	0x00000000
        /*00a0*/ 	.short	0x0001
        /*00a2*/ 	.short	0x0008
        /*00a4*/ 	.byte	0x00, 0xf4, 0x21, 0x00


	//----- nvinfo : EIATTR_KPARAM_INFO
	.align		4
.L_36:
        /*00a8*/ 	.byte	0x04, 0x17
        /*00aa*/ 	.short	(.L_38 - .L_37)
.L_37:
        /*00ac*/ 	.word	0x00000000
        /*00b0*/ 	.short	0x0000
        /*00b2*/ 	.short	0x0000
        /*00b4*/ 	.byte	0x00, 0xf4, 0x21, 0x00


	//----- nvinfo : EIATTR_AT_ENTRY_FRAGMENTS
	.align		4
.L_38:
        /*00b8*/ 	.byte	0x04, 0x4f
        /*00ba*/ 	.short	(.L_40 - .L_39)


	//   ....[0]....
.L_39:
        /*00bc*/ 	.word	0x00000004


	//----- nvinfo : EIATTR_RESERVED_SMEM_USED
	.align		4
.L_40:
        /*00c0*/ 	.byte	0x01, 0x41
	.zero		2


	//----- nvinfo : EIATTR_SPARSE_MMA_MASK
	.align		4
        /*00c4*/ 	.byte	0x03, 0x50
        /*00c6*/ 	.short	0x0000


	//----- nvinfo : EIATTR_TCGEN05_1CTA_USED
	.align		4
        /*00c8*/ 	.byte	0x01, 0x51
	.zero		2


	//----- nvinfo : EIATTR_MAXREG_COUNT
	.align		4
        /*00cc*/ 	.byte	0x03, 0x1b
        /*00ce*/ 	.short	0x00ff


	//----- nvinfo : EIATTR_NUM_BARRIERS
	.align		4
        /*00d0*/ 	.byte	0x02, 0x4c
        /*00d2*/ 	.byte	0x01
	.zero		1


	//----- nvinfo : EIATTR_INT_WARP_WIDE_INSTR_OFFSETS
	.align		4
        /*00d4*/ 	.byte	0x04, 0x31
        /*00d6*/ 	.short	(.L_42 - .L_41)


	//   ....[0]....
.L_41:
        /*00d8*/ 	.word	0x00001750


	//   ....[1]....
        /*00dc*/ 	.word	0x00001770


	//   ....[2]....
        /*00e0*/ 	.word	0x000017f0


	//   ....[3]....
        /*00e4*/ 	.word	0x00001ac0


	//   ....[4]....
        /*00e8*/ 	.word	0x00001ad0


	//   ....[5]....
        /*00ec*/ 	.word	0x00001ae0


	//   ....[6]....
        /*00f0*/ 	.word	0x00001af0


	//   ....[7]....
        /*00f4*/ 	.word	0x00001d70


	//   ....[8]....
        /*00f8*/ 	.word	0x00001d80


	//   ....[9]....
        /*00fc*/ 	.word	0x00001f00


	//   ....[10]....
        /*0100*/ 	.word	0x00001f50


	//   ....[11]....
        /*0104*/ 	.word	0x00001f60


	//   ....[12]....
        /*0108*/ 	.word	0x00001f90


	//   ....[13]....
        /*010c*/ 	.word	0x000021a0


	//   ....[14]....
        /*0110*/ 	.word	0x000021b0


	//   ....[15]....
        /*0114*/ 	.word	0x000024e0


	//   ....[16]....
        /*0118*/ 	.word	0x000024f0


	//   ....[17]....
        /*011c*/ 	.word	0x00002860


	//   ....[18]....
        /*0120*/ 	.word	0x000028b0


	//----- nvinfo : EIATTR_COOP_GROUP_MASK_REGIDS
	.align		4
.L_42:
        /*0124*/ 	.byte	0x04, 0x29
        /*0126*/ 	.short	(.L_44 - .L_43)


	//   ....[0]....
.L_43:
        /*0128*/ 	.word	0xffffffff


	//   ....[1]....
        /*012c*/ 	.word	0xffffffff


	//   ....[2]....
        /*0130*/ 	.word	0xffffffff


	//   ....[3]....
        /*0134*/ 	.word	0xffffffff


	//   ....[4]....
        /*0138*/ 	.word	0xffffffff


	//   ....[5]....
        /*013c*/ 	.word	0xffffffff


	//   ....[6]....
        /*0140*/ 	.word	0xffffffff


	//   ....[7]....
        /*0144*/ 	.word	0xffffffff


	//   ....[8]....
        /*0148*/ 	.word	0xffffffff


	//   ....[9]....
        /*014c*/ 	.word	0xffffffff


	//----- nvinfo : EIATTR_COOP_GROUP_INSTR_OFFSETS
	.align		4
.L_44:
        /*0150*/ 	.byte	0x04, 0x28
        /*0152*/ 	.short	(.L_46 - .L_45)


	//   ....[0]....
.L_45:
        /*0154*/ 	.word	0x00000050


	//   ....[1]....
        /*0158*/ 	.word	0x00000310


	//   ....[2]....
        /*015c*/ 	.word	0x00000500


	//   ....[3]....
        /*0160*/ 	.word	0x000009a0


	//   ....[4]....
        /*0164*/ 	.word	0x00000ae0


	//   ....[5]....
        /*0168*/ 	.word	0x00000fe0


	//   ....[6]....
        /*016c*/ 	.word	0x00001120


	//   ....[7]....
        /*0170*/ 	.word	0x00001610


	//   ....[8]....
        /*0174*/ 	.word	0x000026f0


	//   ....[9]....
        /*0178*/ 	.word	0x00002960


	//----- nvinfo : EIATTR_VRC_CTA_INIT_COUNT
	.align		4
.L_46:
        /*017c*/ 	.byte	0x02, 0x4a
        /*017e*/ 	.byte	0x80
	.zero		1


	//----- nvinfo : EIATTR_MBARRIER_INSTR_OFFSETS
	.align		4
        /*0180*/ 	.byte	0x04, 0x39
        /*0182*/ 	.short	(.L_48 - .L_47)


	//   ....[0]....
.L_47:
        /*0184*/ 	.word	0x00001810
        /*0188*/ 	.word	0x000000ff
        /*018c*/ 	.word	0x00009000
        /*0190*/ 	.short	0x0100
        /*0192*/ 	.byte	0x08
	.zero		1


	//   ....[1]....
        /*0194*/ 	.word	0x00001820
        /*0198*/ 	.word	0x000000ff
        /*019c*/ 	.word	0x00009020
        /*01a0*/ 	.short	0x0100
        /*01a2*/ 	.byte	0x08
	.zero		1


	//   ....[2]....
        /*01a4*/ 	.word	0x000018d0
        /*01a8*/ 	.word	0x000000ff
        /*01ac*/ 	.word	0x00009008
        /*01b0*/ 	.short	0x0100
        /*01b2*/ 	.byte	0x08
	.zero		1


	//   ....[3]....
        /*01b4*/ 	.word	0x000018e0
        /*01b8*/ 	.word	0x000000ff
        /*01bc*/ 	.word	0x00009028
        /*01c0*/ 	.short	0x0100
        /*01c2*/ 	.byte	0x08
	.zero		1


	//   ....[4]....
        /*01c4*/ 	.word	0x000019f0
        /*01c8*/ 	.word	0x000000ff
        /*01cc*/ 	.word	0x00009010
        /*01d0*/ 	.short	0x0100
        /*01d2*/ 	.byte	0x08
	.zero		1


	//   ....[5]....
        /*01d4*/ 	.word	0x00001a00
        /*01d8*/ 	.word	0x000000ff
        /*01dc*/ 	.word	0x00009030
        /*01e0*/ 	.short	0x0100
        /*01e2*/ 	.byte	0x08
	.zero		1


	//   ....[6]....
        /*01e4*/ 	.word	0x00001bd0
        /*01e8*/ 	.word	0x000000ff
        /*01ec*/ 	.word	0x00009000
        /*01f0*/ 	.short	0x010a
        /*01f2*/ 	.byte	0x08
	.zero		1


	//   ....[7]....
        /*01f4*/ 	.word	0x00001dd0
        /*01f8*/ 	.word	0x000000ff
        /*01fc*/ 	.word	0x00009020
        /*0200*/ 	.short	0x010a
        /*0202*/ 	.byte	0x08
	.zero		1


	//   ....[8]....
        /*0204*/ 	.word	0x00002000
        /*0208*/ 	.word	0x000000ff
        /*020c*/ 	.word	0x00009000
        /*0210*/ 	.short	0x010a
        /*0212*/ 	.byte	0x1c
	.zero		1


	//   ....[9]....
        /*0214*/ 	.word	0x000021f0
        /*0218*/ 	.word	0x000000ff
        /*021c*/ 	.word	0x00009020
        /*0220*/ 	.short	0x010a
        /*0222*/ 	.byte	0x1c
	.zero		1


	//   ....[10]....
        /*0224*/ 	.word	0x000022c0
        /*0228*/ 	.word	0x000000ff
        /*022c*/ 	.word	0x00009000
        /*0230*/ 	.short	0x0108
        /*0232*/ 	.byte	0x08
	.zero		1


	//   ....[11]....
        /*0234*/ 	.word	0x000022d0
        /*0238*/ 	.word	0x000000ff
        /*023c*/ 	.word	0x00009020
        /*0240*/ 	.short	0x0108
        /*0242*/ 	.byte	0x08
	.zero		1


	//   ....[12]....
        /*0244*/ 	.word	0x00002320
        /*0248*/ 	.word	0x000000ff
        /*024c*/ 	.word	0x00009008
        /*0250*/ 	.short	0x0108
        /*0252*/ 	.byte	0x08
	.zero		1


	//   ....[13]....
        /*0254*/ 	.word	0x00002330
        /*0258*/ 	.word	0x000000ff
        /*025c*/ 	.word	0x00009028
        /*0260*/ 	.short	0x0108
        /*0262*/ 	.byte	0x08
	.zero		1


	//   ....[14]....
        /*0264*/ 	.word	0x00002380
        /*0268*/ 	.word	0x000000ff
        /*026c*/ 	.word	0x00009010
        /*0270*/ 	.short	0x0108
        /*0272*/ 	.byte	0x08
	.zero		1


	//   ....[15]....
        /*0274*/ 	.word	0x00002390
        /*0278*/ 	.word	0x000000ff
        /*027c*/ 	.word	0x00009030
        /*0280*/ 	.short	0x0108
        /*0282*/ 	.byte	0x08
	.zero		1


	//   ....[16]....
        /*0284*/ 	.word	0x00002980
        /*0288*/ 	.word	0x000000ff
        /*028c*/ 	.word	0x00009000
        /*0290*/ 	.short	0x010a
        /*0292*/ 	.byte	0x08
	.zero		1


	//   ....[17]....
        /*0294*/ 	.word	0x000029b0
        /*0298*/ 	.word	0x000000ff
        /*029c*/ 	.word	0x00009020
        /*02a0*/ 	.short	0x010a
        /*02a2*/ 	.byte	0x08
	.zero		1


	//   ....[18]....
        /*02a4*/ 	.word	0x000029e0
        /*02a8*/ 	.word	0x000000ff
        /*02ac*/ 	.word	0x00009000
        /*02b0*/ 	.short	0x010a
        /*02b2*/ 	.byte	0x1c
	.zero		1


	//   ....[19]....
        /*02b4*/ 	.word	0x00002a10
        /*02b8*/ 	.word	0x000000ff
        /*02bc*/ 	.word	0x00009020
        /*02c0*/ 	.short	0x010a
        /*02c2*/ 	.byte	0x1c
	.zero		1


	//----- nvinfo : EIATTR_NUM_MBARRIERS
	.align		4
.L_48:
        /*02c4*/ 	.byte	0x03, 0x38
        /*02c6*/ 	.short	0x0006


	//----- nvinfo : EIATTR_EXIT_INSTR_OFFSETS
	.align		4
        /*02c8*/ 	.byte	0x04, 0x1c
        /*02ca*/ 	.short	(.L_50 - .L_49)


	//   ....[0]....
.L_49:
        /*02cc*/ 	.word	0x00002970


	//----- nvinfo : EIATTR_REQNTID
	.align		4
.L_50:
        /*02d0*/ 	.byte	0x04, 0x10
        /*02d2*/ 	.short	(.L_52 - .L_51)
.L_51:
        /*02d4*/ 	.word	0x00000100
        /*02d8*/ 	.word	0x00000001
        /*02dc*/ 	.word	0x00000001


	//----- nvinfo : EIATTR_CRS_STACK_SIZE
	.align		4
.L_52:
        /*02e0*/ 	.byte	0x04, 0x1e
        /*02e2*/ 	.short	(.L_54 - .L_53)
.L_53:
        /*02e4*/ 	.word	0x00000000


	//----- nvinfo : EIATTR_CBANK_PARAM_SIZE
	.align		4
.L_54:
        /*02e8*/ 	.byte	0x03, 0x19
        /*02ea*/ 	.short	0x0050


	//----- nvinfo : EIATTR_PARAM_CBANK
	.align		4
        /*02ec*/ 	.byte	0x04, 0x0a
        /*02ee*/ 	.short	(.L_56 - .L_55)
	.align		4
.L_55:
        /*02f0*/ 	.word	index@(.nv.constant0.gluon_tcgen05)
        /*02f4*/ 	.short	0x0380
        /*02f6*/ 	.short	0x0050


	//----- nvinfo : EIATTR_SW_WAR
	.align		4
.L_56:
        /*02f8*/ 	.byte	0x04, 0x36
        /*02fa*/ 	.short	(.L_58 - .L_57)
.L_57:
        /*02fc*/ 	.word	0x00000008
.L_58:


//--------------------- .nv.compat                --------------------------
	.section	.nv.compat,"",@"SHT_CUDA_COMPAT_INFO"
	.align	4
        /*0000*/ 	.byte	0x02, 0x02, 0x02, 0x00, 0x02, 0x05, 0x05, 0x00, 0x02, 0x03, 0x03, 0x00, 0x02, 0x06, 0x01, 0x00


//--------------------- .nv.callgraph             --------------------------
	.section	.nv.callgraph,"",@"SHT_CUDA_CALLGRAPH"
	.align	4
	.sectionentsize	8
	.align		4
        /*0000*/ 	.word	0x00000000
	.align		4
        /*0004*/ 	.word	0xffffffff
	.align		4
        /*0008*/ 	.word	0x00000000
	.align		4
        /*000c*/ 	.word	0xfffffffe
	.align		4
        /*0010*/ 	.word	0x00000000
	.align		4
        /*0014*/ 	.word	0xfffffffd
	.align		4
        /*0018*/ 	.word	0x00000000
	.align		4
        /*001c*/ 	.word	0xfffffffc


//--------------------- .text.gluon_tcgen05       --------------------------
	.section	.text.gluon_tcgen05,"ax",@progbits
	.align	128
        .global         gluon_tcgen05
        .type           gluon_tcgen05,@function
        .size           gluon_tcgen05,(.L_x_81 - gluon_tcgen05)
        .other          gluon_tcgen05,@"STO_CUDA_ENTRY STV_DEFAULT"
gluon_tcgen05:
.text.gluon_tcgen05:
[----:B------:R-:W1:Y:S01]  /*0000*/  LDC R1, c[0x0][0x37c] ;  /* 0x0000df00ff017b82 */ /* 0x000e620000000800 */
[----:B------:R-:W2:Y:S02]  /*0010*/  S2R R0, SR_TID.X ;  /* 0x0000000000007919 */ /* 0x000ea40000002100 */
[----:B--2---:R-:W-:-:S13]  /*0020*/  ISETP.GE.U32.AND P2, PT, R0, 0x20, PT ;  /* 0x000000200000780c */ /* 0x004fda0003f46070 */
[----:B------:R-:W-:Y:S05]  /*0030*/  @P2 BRA `(.L_x_0) ;  /* 0x0000000000b82947 */ /* 0x000fea0003800000 */
[----:B------:R-:W2:Y:S01]  /*0040*/  S2UR UR6, SR_CgaCtaId ;  /* 0x00000000000679c3 */ /* 0x000ea20000008800 */
[----:B------:R-:W-:Y:S01]  /*0050*/  NOP ;  /* 0x0000000000007918 */ /* 0x000fe20000000000 */
[----:B------:R-:W-:Y:S02]  /*0060*/  UMOV UR4, 0x40 ;  /* 0x0000004000047882 */ /* 0x000fe40000000000 */
[----:B--2---:R-:W-:-:S09]  /*0070*/  ULEA UR4, UR6, UR4, 0x18 ;  /* 0x0000000406047291 */ /* 0x004fd2000f8ec0ff */
[----:B------:R-:W2:Y:S01]  /*0080*/  LDS.U8 R2, [UR4] ;  /* 0x00000004ff027984 */ /* 0x000ea20008000000 */
[----:B------:R-:W-:Y:S02]  /*0090*/  UMOV UR4, 0x400 ;  /* 0x0000040000047882 */ /* 0x000fe40000000000 */
[----:B------:R-:W-:Y:S01]  /*00a0*/  ULEA UR4, UR6, UR4, 0x18 ;  /* 0x0000000406047291 */ /* 0x000fe2000f8ec0ff */
[----:B--2---:R-:W-:-:S13]  /*00b0*/  ISETP.NE.AND P0, PT, R2, RZ, PT ;  /* 0x000000ff0200720c */ /* 0x004fda0003f05270 */
[----:B------:R-:W-:Y:S05]  /*00c0*/  @P0 BRA `(.L_x_1) ;  /* 0x00000000007c0947 */ /* 0x000fea0003800000 */
[----:B------:R-:W-:-:S13]  /*00d0*/  ELECT P0, URZ, PT ;  /* 0x0000000000ff782f */ /* 0x000fda0003800000 */
[----:B------:R-:W-:Y:S05]  /*00e0*/  @!P0 BRA `(.L_x_2) ;  /* 0x0000000000848947 */ /* 0x000fea0003800000 */
[----:B------:R-:W-:Y:S01]  /*00f0*/  UMOV UR5, 0x2 ;  /* 0x0000000200057882 */ /* 0x000fe20000000000 */
[----:B------:R-:W-:Y:S02]  /*0100*/  IMAD.MOV.U32 R5, RZ, RZ, 0x1 ;  /* 0x00000001ff057424 */ /* 0x000fe400078e00ff */
[----:B------:R-:W-:Y:S02]  /*0110*/  IMAD.MOV.U32 R3, RZ, RZ, 0x3 ;  /* 0x00000003ff037424 */ /* 0x000fe400078e00ff */
[----:B------:R-:W-:Y:S04]  /*0120*/  DEPBAR.LE SB2, 0x36 ;  /* 0x0000ad800000791a */ /* 0x000fe80000000000 */
[----:B------:R-:W2:Y:S02]  /*0130*/  UTCATOMSWS.FIND_AND_SET.ALIGN UP0, UR5, UR5 ;  /* 0x00000005000575e3 */ /* 0x000ea40008000800 */
[----:B--2---:R-:W-:-:S04]  /*0140*/  PLOP3.LUT P0, PT, PT, PT, UP0, 0x80, 0x8 ;  /* 0x000000000008781c */ /* 0x004fc80003f0f008 */
[----:B------:R-:W-:-:S04]  /*0150*/  SEL R2, RZ, 0xffffffff, !P0 ;  /* 0xffffffffff027807 */ /* 0x000fc80004000000 */
[----:B------:R-:W-:Y:S01]  /*0160*/  ISETP.NE.AND P0, PT, R2, RZ, PT ;  /* 0x000000ff0200720c */ /* 0x000fe20003f05270 */
[----:B------:R-:W-:-:S12]  /*0170*/  IMAD.U32 R2, RZ, RZ, UR5 ;  /* 0x00000005ff027e24 */ /* 0x000fd8000f8e00ff */
[----:B------:R-:W-:Y:S05]  /*0180*/  @P0 BRA `(.L_x_3) ;  /* 0x0000000000240947 */ /* 0x000fea0003800000 */
.L_x_4:
[----:B------:R-:W-:Y:S05]  /*0190*/  NANOSLEEP 0x64 ;  /* 0x000000640000795d */ /* 0x000fea0003800000 */
[----:B------:R-:W-:-:S05]  /*01a0*/  UMOV UR5, 0x2 ;  /* 0x0000000200057882 */ /* 0x000fca0000000000 */
[----:B------:R-:W-:Y:S04]  /*01b0*/  DEPBAR.LE SB2, 0x36 ;  /* 0x0000ad800000791a */ /* 0x000fe80000000000 */
[----:B------:R-:W2:Y:S02]  /*01c0*/  UTCATOMSWS.FIND_AND_SET.ALIGN UP0, UR5, UR5 ;  /* 0x00000005000575e3 */ /* 0x000ea40008000800 */
[----:B--2---:R-:W-:-:S04]  /*01d0*/  PLOP3.LUT P0, PT, PT, PT, UP0, 0x80, 0x8 ;  /* 0x000000000008781c */ /* 0x004fc80003f0f008 */
[----:B------:R-:W-:-:S04]  /*01e0*/  SEL R2, RZ, 0xffffffff, !P0 ;  /* 0xffffffffff027807 */ /* 0x000fc80004000000 */
[----:B------:R-:W-:Y:S01]  /*01f0*/  ISETP.NE.AND P0, PT, R2, RZ, PT ;  /* 0x000000ff0200720c */ /* 0x000fe20003f05270 */
[----:B------:R-:W-:-:S12]  /*0200*/  IMAD.U32 R2, RZ, RZ, UR5 ;  /* 0x00000005ff027e24 */ /* 0x000fd8000f8e00ff */
[----:B------:R-:W-:Y:S05]  /*0210*/  @!P0 BRA `(.L_x_4) ;  /* 0xfffffffc00dc8947 */ /* 0x000fea000383ffff */
.L_x_3:
[C---:B------:R-:W-:Y:S01]  /*0220*/  VIADD R4, R2.reuse, 0x10 ;  /* 0x0000001002047836 */ /* 0x040fe20000000000 */
[----:B------:R-:W-:Y:S01]  /*0230*/  UMOV UR5, 0x50 ;  /* 0x0000005000057882 */ /* 0x000fe20000000000 */
[----:B------:R-:W-:Y:S01]  /*0240*/  SHF.L.U32 R3, R3, R2, RZ ;  /* 0x0000000203037219 */ /* 0x000fe200000006ff */
[----:B------:R-:W-:Y:S01]  /*0250*/  ULEA UR5, UR6, UR5, 0x18 ;  /* 0x0000000506057291 */ /* 0x000fe2000f8ec0ff */
[----:B------:R-:W-:Y:S01]  /*0260*/  IMAD.SHL.U32 R2, R2, 0x20, RZ ;  /* 0x0000002002027824 */ /* 0x000fe200078e00ff */
[----:B------:R-:W-:-:S04]  /*0270*/  SHF.L.U32 R4, R5, R4, RZ ;  /* 0x0000000405047219 */ /* 0x000fc800000006ff */
[----:B------:R-:W-:-:S05]  /*0280*/  LOP3.LUT R3, R4, R3, RZ, 0xfc, !PT ;  /* 0x0000000304037212 */ /* 0x000fca00078efcff */
[----:B------:R2:W-:Y:S04]  /*0290*/  ATOMS.OR RZ, [UR5], R3 ;  /* 0x00000003ffff798c */ /* 0x0005e8000b000005 */
[----:B------:R2:W-:Y:S01]  /*02a0*/  STS [UR4], R2 ;  /* 0x00000002ff007988 */ /* 0x0005e20008000804 */
[----:B------:R-:W-:Y:S05]  /*02b0*/  BRA `(.L_x_2) ;  /* 0x0000000000107947 */ /* 0x000fea0003800000 */
.L_x_1:
[----:B------:R-:W-:Y:S01]  /*02c0*/  IMAD.MOV.U32 R3, RZ, RZ, -0x1 ;  /* 0xffffffffff037424 */ /* 0x000fe200078e00ff */
[----:B------:R-:W-:-:S04]  /*02d0*/  MOV R2, 0x300 ;  /* 0x0000030000027802 */ /* 0x000fc80000000f00 */
[----:B------:R2:W-:Y:S03]  /*02e0*/  STS [UR4], R3 ;  /* 0x00000003ff007988 */ /* 0x0005e60008000804 */
[----:B-12---:R-:W-:Y:S05]  /*02f0*/  CALL.REL.NOINC `($__internal_1_$__cuda_sm10x_tcgen05_guardrail_trap_phase_invalid_during_alloc) ;  /* 0x0000002400dc7944 */ /* 0x006fea0003c00000 */
.L_x_2:
[----:B------:R-:W-:Y:S05]  /*0300*/  WARPSYNC.ALL ;  /* 0x0000000000007948 */ /* 0x000fea0003800000 */
[----:B------:R-:W-:Y:S01]  /*0310*/  NOP ;  /* 0x0000000000007918 */ /* 0x000fe20000000000 */
.L_x_0:
[----:B------:R-:W3:Y:S08]  /*0320*/  S2UR UR4, SR_CgaCtaId ;  /* 0x00000000000479c3 */ /* 0x000ef00000008800 */
[----:B------:R-:W-:Y:S01]  /*0330*/  BAR.SYNC.DEFER_BLOCKING 0x0 ;  /* 0x0000000000007b1d */ /* 0x000fe20000010000 */
[----:B------:R-:W-:-:S05]  /*0340*/  LOP3.LUT R36, R0, 0xff, RZ, 0xc0, !PT ;  /* 0x000000ff00247812 */ /* 0x000fca00078ec0ff */
[----:B------:R-:W-:Y:S02]  /*0350*/  UMOV UR8, 0x400 ;  /* 0x0000040000087882 */ /* 0x000fe40000000000 */
[----:B--2---:R-:W2:Y:S08]  /*0360*/  LDC R3, c[0x0][0x398] ;  /* 0x0000e600ff037b82 */ /* 0x004eb00000000800 */
[----:B------:R-:W4:Y:S01]  /*0370*/  LDC R6, c[0x0][0x3a0] ;  /* 0x0000e800ff067b82 */ /* 0x000f220000000800 */
[----:B---3--:R-:W-:-:S07]  /*0380*/  ULEA UR8, UR4, UR8, 0x18 ;  /* 0x0000000804087291 */ /* 0x008fce000f8ec0ff */
[----:B------:R-:W3:Y:S02]  /*0390*/  S2UR UR9, SR_CTAID.Y ;  /* 0x00000000000979c3 */ /* 0x000ee40000002600 */
[----:B------:R-:W5:Y:S06]  /*03a0*/  LDS R4, [UR8] ;  /* 0x00000008ff047984 */ /* 0x000f6c0008000800 */
[----:B------:R-:W-:Y:S06]  /*03b0*/  BAR.SYNC.DEFER_BLOCKING 0x0 ;  /* 0x0000000000007b1d */ /* 0x000fec0000010000 */
[----:B------:R-:W-:Y:S05]  /*03c0*/  @P2 BRA `(.L_x_5) ;  /* 0x0000000000182947 */ /* 0x000fea0003800000 */
[----:B------:R-:W-:Y:S01]  /*03d0*/  ELECT P0, URZ, PT ;  /* 0x0000000000ff782f */ /* 0x000fe20003800000 */
[----:B------:R-:W-:Y:S01]  /*03e0*/  IMAD.MOV.U32 R2, RZ, RZ, 0x1 ;  /* 0x00000001ff027424 */ /* 0x000fe200078e00ff */
[----:B------:R-:W-:Y:S01]  /*03f0*/  UMOV UR5, 0x40 ;  /* 0x0000004000057882 */ /* 0x000fe20000000000 */
[----:B------:R-:W-:Y:S01]  /*0400*/  UVIRTCOUNT.DEALLOC.SMPOOL 0x80 ;  /* 0x000000800000784c */ /* 0x000fe20000000000 */
[----:B------:R-:W-:-:S09]  /*0410*/  ULEA UR5, UR4, UR5, 0x18 ;  /* 0x0000000504057291 */ /* 0x000fd2000f8ec0ff */
[----:B------:R5:W-:Y:S03]  /*0420*/  @P0 STS.U8 [UR5], R2 ;  /* 0x00000002ff000988 */ /* 0x000be60008000005 */
.L_x_5:
[----:B------:R-:W5:Y:S01]  /*0430*/  S2UR UR4, SR_CTAID.Z ;  /* 0x00000000000479c3 */ /* 0x000f620000002700 */
[----:B------:R-:W4:Y:S01]  /*0440*/  LDCU UR5, c[0x0][0x370] ;  /* 0x00006e00ff0577ac */ /* 0x000f220008000800 */
[C---:B------:R-:W-:Y:S01]  /*0450*/  ISETP.GE.U32.AND P0, PT, R36.reuse, 0x20, PT ;  /* 0x000000202400780c */ /* 0x040fe20003f06070 */
[----:B--2--5:R-:W-:Y:S01]  /*0460*/  VIADD R2, R3, 0xffffffff ;  /* 0xffffffff03027836 */ /* 0x024fe20000000000 */
[C---:B------:R-:W-:Y:S01]  /*0470*/  ISETP.NE.U32.AND P3, PT, R36.reuse, RZ, PT ;  /* 0x000000ff2400720c */ /* 0x040fe20003f65070 */
[----:B------:R-:W2:Y:S01]  /*0480*/  LDCU UR6, c[0x0][0x374] ;  /* 0x00006e80ff0677ac */ /* 0x000ea20008000800 */
[----:B------:R-:W-:Y:S01]  /*0490*/  LEA R12, R36, UR8, 0x2 ;  /* 0x00000008240c7c11 */ /* 0x000fe2000f8e10ff */
[----:B----4-:R-:W-:Y:S01]  /*04a0*/  VIADD R9, R6, 0xffffffff ;  /* 0xffffffff06097836 */ /* 0x010fe20000000000 */
[----:B------:R-:W4:Y:S01]  /*04b0*/  S2UR UR7, SR_CTAID.X ;  /* 0x00000000000779c3 */ /* 0x000f220000002500 */
[----:B------:R-:W5:Y:S01]  /*04c0*/  LDCU.64 UR20, c[0x0][0x3c0] ;  /* 0x00007800ff1477ac */ /* 0x000f620008000a00 */
[----:B------:R-:W-:Y:S01]  /*04d0*/  R2UR UR23, R4 ;  /* 0x00000000041772ca */ /* 0x000fe200000e0000 */
[----:B------:R-:W-:Y:S04]  /*04e0*/  BSSY.RECONVERGENT B0, `(.L_x_6) ;  /* 0x0000011000007945 */ /* 0x000fe80003800200 */
[----:B------:R3:W-:Y:S01]  /*04f0*/  @!P0 STS [R12], RZ ;  /* 0x000000ff0c008388 */ /* 0x0007e20000000800 */
[----:B------:R-:W-:-:S03]  /*0500*/  NOP ;  /* 0x0000000000007918 */ /* 0x000fc60000000000 */
[----:B------:R3:W-:Y:S02]  /*0510*/  @!P3 STS [UR8+0x24], R2 ;  /* 0x00002402ff00b988 */ /* 0x0007e40008000808 */
[----:B--23--:R-:W-:Y:S02]  /*0520*/  UIMAD UR4, UR4, UR6, UR9 ;  /* 0x00000006040472a4 */ /* 0x00cfe4000f8e0209 */
[----:B------:R2:W-:Y:S02]  /*0530*/  @!P3 STS [UR8+0x20], R9 ;  /* 0x00002009ff00b988 */ /* 0x0005e40008000808 */
[----:B----4-:R-:W-:-:S04]  /*0540*/  UIMAD UR4, UR4, UR5, UR7 ;  /* 0x00000005040472a4 */ /* 0x010fc8000f8e0207 */
[----:B------:R-:W-:-:S04]  /*0550*/  UIMAD UR4, UR4, 0x180, URZ ;  /* 0x00000180040478a4 */ /* 0x000fc8000f8e02ff */
[----:B-----5:R-:W-:-:S04]  /*0560*/  UIADD3 UR24, UP0, UPT, UR4, UR20, URZ ;  /* 0x0000001404187290 */ /* 0x020fc8000ff1e0ff */
[----:B------:R-:W-:Y:S01]  /*0570*/  ULEA.HI.X.SX32 UR25, UR4, UR21, 0x1, UP0 ;  /* 0x0000001504197291 */ /* 0x000fe200080f0eff */
[----:B--2---:R-:W-:Y:S11]  /*0580*/  @P3 BRA `(.L_x_7) ;  /* 0x0000000000183947 */ /* 0x004ff60003800000 */
[----:B------:R-:W2:Y:S01]  /*0590*/  LDS R3, [UR8+0x8] ;  /* 0x00000808ff037984 */ /* 0x000ea20008000800 */
[----:B------:R-:W3:Y:S01]  /*05a0*/  LDC.64 R10, c[0x0][0x380] ;  /* 0x0000e000ff0a7b82 */ /* 0x000ee20000000a00 */
[----:B------:R-:W-:Y:S02]  /*05b0*/  IMAD.MOV.U32 R4, RZ, RZ, 0x70 ;  /* 0x00000070ff047424 */ /* 0x000fe400078e00ff */
[----:B---3--:R3:W-:Y:S03]  /*05c0*/  STS.64 [UR8], R10 ;  /* 0x0000000aff007988 */ /* 0x0087e60008000a08 */
[----:B--2---:R-:W-:-:S05]  /*05d0*/  LOP3.LUT R3, R3, 0x10, R4, 0xd8, !PT ;  /* 0x0000001003037812 */ /* 0x004fca00078ed804 */
[----:B------:R3:W-:Y:S02]  /*05e0*/  STS [UR8+0x8], R3 ;  /* 0x00000803ff007988 */ /* 0x0007e40008000808 */
.L_x_7:
[----:B------:R-:W-:Y:S05]  /*05f0*/  BSYNC.RECONVERGENT B0 ;  /* 0x0000000000007941 */ /* 0x000fea0003800200 */
.L_x_6:
[----:B------:R-:W-:Y:S04]  /*0600*/  BSSY.RECONVERGENT B0, `(.L_x_8) ;  /* 0x000000a000007945 */ /* 0x000fe80003800200 */
[----:B------:R-:W-:Y:S05]  /*0610*/  @P3 BRA `(.L_x_9) ;  /* 0x0000000000203947 */ /* 0x000fea0003800000 */
[----:B---3--:R-:W2:Y:S01]  /*0620*/  LDS R3, [UR8+0x34] ;  /* 0x00003408ff037984 */ /* 0x008ea20008000800 */
[----:B------:R-:W-:Y:S02]  /*0630*/  IMAD.MOV.U32 R4, RZ, RZ, 0x1f000000 ;  /* 0x1f000000ff047424 */ /* 0x000fe400078e00ff */
[----:B------:R-:W-:Y:S01]  /*0640*/  @!P3 IMAD.MOV.U32 R5, RZ, RZ, 0x7f ;  /* 0x0000007fff05b424 */ /* 0x000fe200078e00ff */
[----:B------:R-:W3:Y:S02]  /*0650*/  @!P3 LDS R8, [UR8+0x38] ;  /* 0x00003808ff08b984 */ /* 0x000ee40008000800 */
[----:B--2---:R-:W-:Y:S02]  /*0660*/  LOP3.LUT R3, R3, 0xff000000, R4, 0xb8, !PT ;  /* 0xff00000003037812 */ /* 0x004fe400078eb804 */
[----:B---3--:R-:W-:-:S03]  /*0670*/  @!P3 LOP3.LUT R4, R8, 0xff, R5, 0xb8, !PT ;  /* 0x000000ff0804b812 */ /* 0x008fc600078eb805 */
[----:B------:R2:W-:Y:S04]  /*0680*/  STS [UR8+0x34], R3 ;  /* 0x00003403ff007988 */ /* 0x0005e80008000808 */
[----:B------:R2:W-:Y:S02]  /*0690*/  @!P3 STS [UR8+0x38], R4 ;  /* 0x00003804ff00b988 */ /* 0x0005e40008000808 */
.L_x_9:
[----:B------:R-:W-:Y:S05]  /*06a0*/  BSYNC.RECONVERGENT B0 ;  /* 0x0000000000007941 */ /* 0x000fea0003800200 */
.L_x_8:
[----:B------:R-:W-:Y:S04]  /*06b0*/  BSSY.RECONVERGENT B0, `(.L_x_10) ;  /* 0x000000e000007945 */ /* 0x000fe80003800200 */
[----:B------:R-:W-:Y:S05]  /*06c0*/  @P3 BRA `(.L_x_11) ;  /* 0x0000000000303947 */ /* 0x000fea0003800000 */
[----:B--2---:R-:W2:Y:S01]  /*06d0*/  LDS R4, [UR8+0x34] ;  /* 0x00003408ff047984 */ /* 0x004ea20008000800 */
[----:B---3--:R-:W3:Y:S03]  /*06e0*/  LDC.64 R10, c[0x0][0x3a8] ;  /* 0x0000ea00ff0a7b82 */ /* 0x008ee60000000a00 */
[----:B------:R-:W4:Y:S01]  /*06f0*/  LDS R3, [UR8+0x1c] ;  /* 0x00001c08ff037984 */ /* 0x000f220008000800 */
[C---:B---3--:R-:W-:Y:S01]  /*0700*/  SHF.L.U64.HI R8, R10.reuse, 0x1, R11 ;  /* 0x000000010a087819 */ /* 0x048fe2000001020b */
[----:B------:R-:W-:-:S03]  /*0710*/  IMAD.SHL.U32 R5, R10, 0x2, RZ ;  /* 0x000000020a057824 */ /* 0x000fc600078e00ff */
[--C-:B------:R-:W-:Y:S02]  /*0720*/  SHF.R.U32.HI R10, RZ, 0x4, R8.reuse ;  /* 0x00000004ff0a7819 */ /* 0x100fe40000011608 */
[----:B------:R-:W-:-:S05]  /*0730*/  SHF.R.U64 R5, R5, 0x4, R8 ;  /* 0x0000000405057819 */ /* 0x000fca0000001208 */
[----:B------:R5:W-:Y:S01]  /*0740*/  STS [UR8+0xc], R5 ;  /* 0x00000c05ff007988 */ /* 0x000be20008000808 */
[----:B--2---:R-:W-:Y:S02]  /*0750*/  LOP3.LUT R4, R4, 0x7, RZ, 0xb8, !PT ;  /* 0x0000000704047812 */ /* 0x004fe400078eb8ff */
[----:B----4-:R-:W-:-:S03]  /*0760*/  LOP3.LUT R3, R3, 0xf, R10, 0xb8, !PT ;  /* 0x0000000f03037812 */ /* 0x010fc600078eb80a */
[----:B------:R5:W-:Y:S04]  /*0770*/  STS [UR8+0x34], R4 ;  /* 0x00003404ff007988 */ /* 0x000be80008000808 */
[----:B------:R5:W-:Y:S02]  /*0780*/  STS [UR8+0x1c], R3 ;  /* 0x00001c03ff007988 */ /* 0x000be40008000808 */
.L_x_11:
[----:B------:R-:W-:Y:S05]  /*0790*/  BSYNC.RECONVERGENT B0 ;  /* 0x0000000000007941 */ /* 0x000fea0003800200 */
.L_x_10:
[----:B------:R-:W-:Y:S04]  /*07a0*/  BSSY.RECONVERGENT B1, `(.L_x_12) ;  /* 0x000001a000017945 */ /* 0x000fe80003800200 */
[----:B------:R-:W-:Y:S04]  /*07b0*/  BSSY.RELIABLE B0, `(.L_x_13) ;  /* 0x0000015000007945 */ /* 0x000fe80003800100 */
[----:B------:R-:W-:Y:S05]  /*07c0*/  @P3 BRA `(.L_x_14) ;  /* 0x0000000000203947 */ /* 0x000fea0003800000 */
[----:B--23-5:R-:W2:Y:S02]  /*07d0*/  LDS R3, [UR8+0x34] ;  /* 0x00003408ff037984 */ /* 0x02cea40008000800 */
[----:B--2---:R-:W-:-:S05]  /*07e0*/  LOP3.LUT R3, R3, 0x38, RZ, 0xb8, !PT ;  /* 0x0000003803037812 */ /* 0x004fca00078eb8ff */
[----:B------:R2:W-:Y:S01]  /*07f0*/  STS [UR8+0x34], R3 ;  /* 0x00003403ff007988 */ /* 0x0005e20008000808 */
[----:B------:R-:W-:Y:S05]  /*0800*/  @P3 BRA `(.L_x_15) ;  /* 0x0000000000203947 */ /* 0x000fea0003800000 */
[----:B--2---:R-:W2:Y:S01]  /*0810*/  LDS R3, [UR8+0x8] ;  /* 0x00000808ff037984 */ /* 0x004ea20008000800 */
[----:B------:R-:W-:-:S05]  /*0820*/  IMAD.MOV.U32 R4, RZ, RZ, 0x780 ;  /* 0x00000780ff047424 */ /* 0x000fca00078e00ff */
[----:B--2---:R-:W-:-:S05]  /*0830*/  LOP3.LUT R3, R3, 0x300, R4, 0xd8, !PT ;  /* 0x0000030003037812 */ /* 0x004fca00078ed804 */
[----:B------:R4:W-:Y:S02]  /*0840*/  STS [UR8+0x8], R3 ;  /* 0x00000803ff007988 */ /* 0x0009e40008000808 */
.L_x_14:
[----:B------:R-:W-:Y:S05]  /*0850*/  @P3 BRA `(.L_x_16) ;  /* 0x0000000000283947 */ /* 0x000fea0003800000 */
[----:B--2345:R-:W2:Y:S02]  /*0860*/  LDS R3, [UR8+0x8] ;  /* 0x00000808ff037984 */ /* 0x03cea40008000800 */
[----:B--2---:R-:W-:-:S05]  /*0870*/  LOP3.LUT R3, R3, 0x1800, RZ, 0xb8, !PT ;  /* 0x0000180003037812 */ /* 0x004fca00078eb8ff */
[----:B------:R3:W-:Y:S02]  /*0880*/  STS [UR8+0x8], R3 ;  /* 0x00000803ff007988 */ /* 0x0007e40008000808 */
.L_x_15:
[----:B------:R-:W-:Y:S05]  /*0890*/  @P3 BREAK.RELIABLE B0 ;  /* 0x0000000000003942 */ /* 0x000fea0003800100 */
[----:B------:R-:W-:Y:S05]  /*08a0*/  @P3 BRA `(.L_x_17) ;  /* 0x0000000000243947 */ /* 0x000fea0003800000 */
[----:B------:R-:W4:Y:S01]  /*08b0*/  LDS R4, [UR8+0x8] ;  /* 0x00000808ff047984 */ /* 0x000f220008000800 */
[----:B--23--:R-:W-:-:S05]  /*08c0*/  IMAD.MOV.U32 R3, RZ, RZ, 0x6000 ;  /* 0x00006000ff037424 */ /* 0x00cfca00078e00ff */
[----:B----4-:R-:W-:-:S04]  /*08d0*/  LOP3.LUT R3, R4, 0x4000, R3, 0xd8, !PT ;  /* 0x0000400004037812 */ /* 0x010fc800078ed803 */
[----:B------:R-:W-:-:S05]  /*08e0*/  LOP3.LUT R3, R3, 0x400000, RZ, 0xb8, !PT ;  /* 0x0040000003037812 */ /* 0x000fca00078eb8ff */
[----:B------:R2:W-:Y:S02]  /*08f0*/  STS [UR8+0x8], R3 ;  /* 0x00000803ff007988 */ /* 0x0005e40008000808 */
.L_x_16:
[----:B------:R-:W-:Y:S05]  /*0900*/  BSYNC.RELIABLE B0 ;  /* 0x0000000000007941 */ /* 0x000fea0003800100 */
.L_x_13:
[----:B--2345:R-:W2:Y:S02]  /*0910*/  @!P3 LDS R3, [UR8+0x8] ;  /* 0x00000808ff03b984 */ /* 0x03cea40008000800 */
[----:B--2---:R-:W-:-:S05]  /*0920*/  @!P3 LOP3.LUT R3, R3, 0x8000, RZ, 0xb8, !PT ;  /* 0x000080000303b812 */ /* 0x004fca00078eb8ff */
[----:B------:R4:W-:Y:S02]  /*0930*/  @!P3 STS [UR8+0x8], R3 ;  /* 0x00000803ff00b988 */ /* 0x0009e40008000808 */
.L_x_17:
[----:B------:R-:W-:Y:S05]  /*0940*/  BSYNC.RECONVERGENT B1 ;  /* 0x0000000000017941 */ /* 0x000fea0003800200 */
.L_x_12:
[----:B------:R-:W-:Y:S05]  /*0950*/  WARPSYNC.ALL ;  /* 0x0000000000007948 */ /* 0x000fea0003800000 */
[----:B------:R-:W-:Y:S01]  /*0960*/  NOP ;  /* 0x0000000000007918 */ /* 0x000fe20000000000 */
[----:B------:R-:W-:Y:S05]  /*0970*/  @P0 BRA `(.L_x_18) ;  /* 0x0000000000300947 */ /* 0x000fea0003800000 */
[----:B--234-:R-:W2:Y:S01]  /*0980*/  S2R R3, SR_LANEID ;  /* 0x0000000000037919 */ /* 0x01cea20000000000 */
[----:B------:R-:W-:Y:S05]  /*0990*/  WARPSYNC.ALL ;  /* 0x0000000000007948 */ /* 0x000fea0003800000 */
[----:B------:R-:W-:Y:S01]  /*09a0*/  NOP ;  /* 0x0000000000007918 */ /* 0x000fe20000000000 */
[----:B--2---:R-:W-:-:S05]  /*09b0*/  IMAD.SHL.U32 R3, R3, 0x4, RZ ;  /* 0x0000000403037824 */ /* 0x004fca00078e00ff */
[----:B------:R-:W2:Y:S01]  /*09c0*/  LDS R7, [R3+UR8] ;  /* 0x0000000803077984 */ /* 0x000ea20008000800 */
[----:B------:R-:W-:-:S05]  /*09d0*/  IADD3 R4, P1, PT, R3, UR24, RZ ;  /* 0x0000001803047c10 */ /* 0x000fca000ff3e0ff */
[----:B------:R-:W-:-:S05]  /*09e0*/  IMAD.X R5, RZ, RZ, UR25, P1 ;  /* 0x00000019ff057e24 */ /* 0x000fca00088e06ff */
[----:B--2---:R5:W2:Y:S01]  /*09f0*/  ATOMG.E.EXCH.STRONG.GPU PT, RZ, [R4], R7 ;  /* 0x0000000704ff73a8 */ /* 0x004aa200041ee100 */
[----:B------:R-:W-:-:S04]  /*0a00*/  DEPBAR {5,4,3,2,1,0} ;  /* 0x0000003f0000791a */ /* 0x000fc80000000000 */
[----:B------:R-:W3:Y:S02]  /*0a10*/  CCTL.E.C.LDCU.IV.DEEP [UR24] ;  /* 0x0000000018007540 */ /* 0x000ee40009c08000 */
[----:B---3--:R5:W-:Y:S01]  /*0a20*/  UTMACCTL.IV [UR24] ;  /* 0x00000000180079b9 */ /* 0x008be20008000000 */
[----:B------:R-:W-:Y:S01]  /*0a30*/  NOP ;  /* 0x0000000000007918 */ /* 0x000fe20000000000 */
.L_x_18:
[----:B------:R-:W-:Y:S05]  /*0a40*/  @P0 BRA `(.L_x_19) ;  /* 0x00000000000c0947 */ /* 0x000fea0003800000 */
[----:B------:R0:W-:Y:S01]  /*0a50*/  UTMACMDFLUSH ;  /* 0x00000000000079b7 */ /* 0x0001e20000000000 */
[----:B------:R-:W-:Y:S05]  /*0a60*/  @P0 BRA `(.L_x_19) ;  /* 0x0000000000040947 */ /* 0x000fea0003800000 */
[----:B------:R-:W-:-:S04]  /*0a70*/  DEPBAR.LE SB0, 0x0 ;  /* 0x000080000000791a */ /* 0x000fc80000000000 */
.L_x_19:
[----:B------:R-:W-:Y:S05]  /*0a80*/  WARPSYNC.ALL ;  /* 0x0000000000007948 */ /* 0x000fea0003800000 */
[----:B------:R-:W-:Y:S01]  /*0a90*/  NOP ;  /* 0x0000000000007918 */ /* 0x000fe20000000000 */
[----:B--2---:R-:W-:Y:S06]  /*0aa0*/  BAR.SYNC.DEFER_BLOCKING 0x0 ;  /* 0x0000000000007b1d */ /* 0x004fec0000010000 */
[----:B------:R-:W-:Y:S02]  /*0ab0*/  BSSY.RECONVERGENT B1, `(.L_x_20) ;  /* 0x000000b000017945 */ /* 0x000fe40003800200 */
[----:B------:R-:W-:Y:S06]  /*0ac0*/  BAR.SYNC.DEFER_BLOCKING 0x0 ;  /* 0x0000000000007b1d */ /* 0x000fec0000010000 */
[----:B------:R2:W-:Y:S01]  /*0ad0*/  @!P0 STS [R12], RZ ;  /* 0x000000ff0c008388 */ /* 0x0005e20000000800 */
[----:B------:R-:W-:Y:S01]  /*0ae0*/  NOP ;  /* 0x0000000000007918 */ /* 0x000fe20000000000 */
[----:B------:R-:W-:Y:S05]  /*0af0*/  @P3 BRA `(.L_x_21) ;  /* 0x0000000000183947 */ /* 0x000fea0003800000 */
[----:B---34-:R-:W3:Y:S01]  /*0b00*/  LDS R3, [UR8+0x8] ;  /* 0x00000808ff037984 */ /* 0x018ee20008000800 */
[----:B------:R-:W4:Y:S01]  /*0b10*/  LDC.64 R10, c[0x0][0x388] ;  /* 0x0000e200ff0a7b82 */ /* 0x000f220000000a00 */
[----:B-----5:R-:W-:Y:S02]  /*0b20*/  IMAD.MOV.U32 R4, RZ, RZ, 0x70 ;  /* 0x00000070ff047424 */ /* 0x020fe400078e00ff */
[----:B----4-:R4:W-:Y:S03]  /*0b30*/  STS.64 [UR8], R10 ;  /* 0x0000000aff007988 */ /* 0x0109e60008000a08 */
[----:B---3--:R-:W-:-:S05]  /*0b40*/  LOP3.LUT R3, R3, 0x10, R4, 0xd8, !PT ;  /* 0x0000001003037812 */ /* 0x008fca00078ed804 */
[----:B------:R4:W-:Y:S02]  /*0b50*/  STS [UR8+0x8], R3 ;  /* 0x00000803ff007988 */ /* 0x0009e40008000808 */
.L_x_21:
[----:B-----5:R-:W-:Y:S05]  /*0b60*/  BSYNC.RECONVERGENT B1 ;  /* 0x0000000000017941 */ /* 0x020fea0003800200 */
.L_x_20:
[----:B------:R-:W-:Y:S04]  /*0b70*/  BSSY.RECONVERGENT B2, `(.L_x_22) ;  /* 0x000000f000027945 */ /* 0x000fe80003800200 */
[----:B------:R-:W-:Y:S04]  /*0b80*/  BSSY.RELIABLE B1, `(.L_x_23) ;  /* 0x000000c000017945 */ /* 0x000fe80003800100 */
[----:B------:R-:W-:Y:S05]  /*0b90*/  @P3 BRA `(.L_x_24) ;  /* 0x0000000000283947 */ /* 0x000fea0003800000 */
[----:B---34-:R-:W3:Y:S01]  /*0ba0*/  LDS R3, [UR8+0x34] ;  /* 0x00003408ff037984 */ /* 0x018ee20008000800 */
[----:B------:R-:W-:Y:S01]  /*0bb0*/  IMAD.MOV.U32 R4, RZ, RZ, 0x1f000000 ;  /* 0x1f000000ff047424 */ /* 0x000fe200078e00ff */
[----:B------:R-:W-:Y:S05]  /*0bc0*/  @P3 BREAK.RELIABLE B1 ;  /* 0x0000000000013942 */ /* 0x000fea0003800100 */
[----:B---3--:R-:W-:-:S05]  /*0bd0*/  LOP3.LUT R3, R3, 0xff000000, R4, 0xb8, !PT ;  /* 0xff00000003037812 */ /* 0x008fca00078eb804 */
[----:B------:R3:W-:Y:S01]  /*0be0*/  STS [UR8+0x34], R3 ;  /* 0x00003403ff007988 */ /* 0x0007e20008000808 */
[----:B------:R-:W-:Y:S05]  /*0bf0*/  @P3 BRA `(.L_x_25) ;  /* 0x0000000000183947 */ /* 0x000fea0003800000 */
[----:B------:R-:W4:Y:S01]  /*0c00*/  LDS R4, [UR8+0x38] ;  /* 0x00003808ff047984 */ /* 0x000f220008000800 */
[----:B---3--:R-:W-:-:S05]  /*0c10*/  IMAD.MOV.U32 R3, RZ, RZ, 0x3f ;  /* 0x0000003fff037424 */ /* 0x008fca00078e00ff */
[----:B----4-:R-:W-:-:S05]  /*0c20*/  LOP3.LUT R3, R4, 0xff, R3, 0xb8, !PT ;  /* 0x000000ff04037812 */ /* 0x010fca00078eb803 */
[----:B------:R5:W-:Y:S02]  /*0c30*/  STS [UR8+0x38], R3 ;  /* 0x00003803ff007988 */ /* 0x000be40008000808 */
.L_x_24:
[----:B------:R-:W-:Y:S05]  /*0c40*/  BSYNC.RELIABLE B1 ;  /* 0x0000000000017941 */ /* 0x000fea0003800100 */
.L_x_23:
[----:B------:R2:W-:Y:S02]  /*0c50*/  @!P3 STS [UR8+0x20], R9 ;  /* 0x00002009ff00b988 */ /* 0x0005e40008000808 */
.L_x_25:
[----:B------:R-:W-:Y:S05]  /*0c60*/  BSYNC.RECONVERGENT B2 ;  /* 0x0000000000027941 */ /* 0x000fea0003800200 */
.L_x_22:
[----:B------:R-:W-:Y:S05]  /*0c70*/  WARPSYNC.ALL ;  /* 0x0000000000007948 */ /* 0x000fea0003800000 */
[----:B------:R-:W-:Y:S01]  /*0c80*/  NOP ;  /* 0x0000000000007918 */ /* 0x000fe20000000000 */
[----:B---345:R-:W3:Y:S01]  /*0c90*/  LDC R3, c[0x0][0x39c] ;  /* 0x0000e700ff037b82 */ /* 0x038ee20000000800 */
[----:B------:R-:W-:Y:S01]  /*0ca0*/  BSSY.RECONVERGENT B2, `(.L_x_26) ;  /* 0x0000010000027945 */ /* 0x000fe20003800200 */
[----:B---3--:R-:W-:-:S05]  /*0cb0*/  VIADD R3, R3, 0xffffffff ;  /* 0xffffffff03037836 */ /* 0x008fca0000000000 */
[----:B------:R3:W-:Y:S01]  /*0cc0*/  @!P3 STS [UR8+0x24], R3 ;  /* 0x00002403ff00b988 */ /* 0x0007e20008000808 */
[----:B------:R-:W-:Y:S05]  /*0cd0*/  @P3 BRA `(.L_x_27) ;  /* 0x0000000000303947 */ /* 0x000fea0003800000 */
[----:B------:R-:W4:Y:S01]  /*0ce0*/  LDS R5, [UR8+0x34] ;  /* 0x00003408ff057984 */ /* 0x000f220008000800 */
[----:B------:R-:W5:Y:S03]  /*0cf0*/  LDC.64 R10, c[0x0][0x3b0] ;  /* 0x0000ec00ff0a7b82 */ /* 0x000f660000000a00 */
[----:B------:R-:W2:Y:S01]  /*0d00*/  LDS R4, [UR8+0x1c] ;  /* 0x00001c08ff047984 */ /* 0x000ea20008000800 */
[C---:B-----5:R-:W-:Y:S01]  /*0d10*/  SHF.L.U64.HI R8, R10.reuse, 0x1, R11 ;  /* 0x000000010a087819 */ /* 0x060fe2000001020b */
[----:B------:R-:W-:-:S03]  /*0d20*/  IMAD.SHL.U32 R7, R10, 0x2, RZ ;  /* 0x000000020a077824 */ /* 0x000fc600078e00ff */
[--C-:B--2---:R-:W-:Y:S02]  /*0d30*/  SHF.R.U32.HI R9, RZ, 0x4, R8.reuse ;  /* 0x00000004ff097819 */ /* 0x104fe40000011608 */
[----:B------:R-:W-:-:S05]  /*0d40*/  SHF.R.U64 R7, R7, 0x4, R8 ;  /* 0x0000000407077819 */ /* 0x000fca0000001208 */
[----:B------:R5:W-:Y:S01]  /*0d50*/  STS [UR8+0xc], R7 ;  /* 0x00000c07ff007988 */ /* 0x000be20008000808 */
[----:B----4-:R-:W-:Y:S02]  /*0d60*/  LOP3.LUT R5, R5, 0x7, RZ, 0xb8, !PT ;  /* 0x0000000705057812 */ /* 0x010fe400078eb8ff */
[----:B------:R-:W-:-:S03]  /*0d70*/  LOP3.LUT R4, R4, 0xf, R9, 0xb8, !PT ;  /* 0x0000000f04047812 */ /* 0x000fc600078eb809 */
[----:B------:R5:W-:Y:S04]  /*0d80*/  STS [UR8+0x34], R5 ;  /* 0x00003405ff007988 */ /* 0x000be80008000808 */
[----:B------:R5:W-:Y:S02]  /*0d90*/  STS [UR8+0x1c], R4 ;  /* 0x00001c04ff007988 */ /* 0x000be40008000808 */
.L_x_27:
[----:B------:R-:W-:Y:S05]  /*0da0*/  BSYNC.RECONVERGENT B2 ;  /* 0x0000000000027941 */ /* 0x000fea0003800200 */
.L_x_26:
[----:B------:R-:W-:Y:S04]  /*0db0*/  BSSY.RECONVERGENT B3, `(.L_x_28) ;  /* 0x000001a000037945 */ /* 0x000fe80003800200 */
[----:B------:R-:W-:Y:S04]  /*0dc0*/  BSSY.RELIABLE B2, `(.L_x_29) ;  /* 0x0000015000027945 */ /* 0x000fe80003800100 */
[----:B------:R-:W-:Y:S05]  /*0dd0*/  @P3 BRA `(.L_x_30) ;  /* 0x0000000000203947 */ /* 0x000fea0003800000 */
[----:B-----5:R-:W4:Y:S02]  /*0de0*/  LDS R4, [UR8+0x34] ;  /* 0x00003408ff047984 */ /* 0x020f240008000800 */
[----:B----4-:R-:W-:-:S05]  /*0df0*/  LOP3.LUT R4, R4, 0x38, RZ, 0xb8, !PT ;  /* 0x0000003804047812 */ /* 0x010fca00078eb8ff */
[----:B------:R4:W-:Y:S01]  /*0e00*/  STS [UR8+0x34], R4 ;  /* 0x00003404ff007988 */ /* 0x0009e20008000808 */
[----:B------:R-:W-:Y:S05]  /*0e10*/  @P3 BRA `(.L_x_31) ;  /* 0x0000000000203947 */ /* 0x000fea0003800000 */
[----:B----4-:R-:W4:Y:S01]  /*0e20*/  LDS R4, [UR8+0x8] ;  /* 0x00000808ff047984 */ /* 0x010f220008000800 */
[----:B------:R-:W-:-:S05]  /*0e30*/  IMAD.MOV.U32 R5, RZ, RZ, 0x780 ;  /* 0x00000780ff057424 */ /* 0x000fca00078e00ff */
[----:B----4-:R-:W-:-:S05]  /*0e40*/  LOP3.LUT R4, R4, 0x300, R5, 0xd8, !PT ;  /* 0x0000030004047812 */ /* 0x010fca00078ed805 */
[----:B------:R4:W-:Y:S02]  /*0e50*/  STS [UR8+0x8], R4 ;  /* 0x00000804ff007988 */ /* 0x0009e40008000808 */
.L_x_30:
[----:B------:R-:W-:Y:S05]  /*0e60*/  @P3 BRA `(.L_x_32) ;  /* 0x0000000000283947 */ /* 0x000fea0003800000 */
[----:B----45:R-:W4:Y:S02]  /*0e70*/  LDS R4, [UR8+0x8] ;  /* 0x00000808ff047984 */ /* 0x030f240008000800 */
[----:B----4-:R-:W-:-:S05]  /*0e80*/  LOP3.LUT R4, R4, 0x1800, RZ, 0xb8, !PT ;  /* 0x0000180004047812 */ /* 0x010fca00078eb8ff */
[----:B------:R5:W-:Y:S02]  /*0e90*/  STS [UR8+0x8], R4 ;  /* 0x00000804ff007988 */ /* 0x000be40008000808 */
.L_x_31:
[----:B------:R-:W-:Y:S05]  /*0ea0*/  @P3 BREAK.RELIABLE B2 ;  /* 0x0000000000023942 */ /* 0x000fea0003800100 */
[----:B------:R-:W-:Y:S05]  /*0eb0*/  @P3 BRA `(.L_x_33) ;  /* 0x0000000000243947 */ /* 0x000fea0003800000 */
[----:B----45:R-:W4:Y:S01]  /*0ec0*/  LDS R4, [UR8+0x8] ;  /* 0x00000808ff047984 */ /* 0x030f220008000800 */
[----:B------:R-:W-:-:S05]  /*0ed0*/  IMAD.MOV.U32 R5, RZ, RZ, 0x6000 ;  /* 0x00006000ff057424 */ /* 0x000fca00078e00ff */
[----:B----4-:R-:W-:-:S04]  /*0ee0*/  LOP3.LUT R4, R4, 0x4000, R5, 0xd8, !PT ;  /* 0x0000400004047812 */ /* 0x010fc800078ed805 */
[----:B------:R-:W-:-:S05]  /*0ef0*/  LOP3.LUT R4, R4, 0x400000, RZ, 0xb8, !PT ;  /* 0x0040000004047812 */ /* 0x000fca00078eb8ff */
[----:B------:R4:W-:Y:S02]  /*0f00*/  STS [UR8+0x8], R4 ;  /* 0x00000804ff007988 */ /* 0x0009e40008000808 */
.L_x_32:
[----:B------:R-:W-:Y:S05]  /*0f10*/  BSYNC.RELIABLE B2 ;  /* 0x0000000000027941 */ /* 0x000fea0003800100 */
.L_x_29:
[----:B----45:R-:W4:Y:S02]  /*0f20*/  @!P3 LDS R4, [UR8+0x8] ;  /* 0x00000808ff04b984 */ /* 0x030f240008000800 */
[----:B----4-:R-:W-:-:S05]  /*0f30*/  @!P3 LOP3.LUT R4, R4, 0x8000, RZ, 0xb8, !PT ;  /* 0x000080000404b812 */ /* 0x010fca00078eb8ff */
[----:B------:R4:W-:Y:S02]  /*0f40*/  @!P3 STS [UR8+0x8], R4 ;  /* 0x00000804ff00b988 */ /* 0x0009e40008000808 */
.L_x_33:
[----:B------:R-:W-:Y:S05]  /*0f50*/  BSYNC.RECONVERGENT B3 ;  /* 0x0000000000037941 */ /* 0x000fea0003800200 */
.L_x_28:
[----:B------:R-:W-:Y:S05]  /*0f60*/  WARPSYNC.ALL ;  /* 0x0000000000007948 */ /* 0x000fea0003800000 */
[----:B------:R-:W-:Y:S01]  /*0f70*/  NOP ;  /* 0x0000000000007918 */ /* 0x000fe20000000000 */
[----:B------:R-:W-:-:S04]  /*0f80*/  UIADD3 UR5, UPT, UPT, UR4, 0x80, URZ ;  /* 0x0000008004057890 */ /* 0x000fc8000fffe0ff */
[----:B------:R-:W-:-:S04]  /*0f90*/  UIADD3 UR26, UP0, UPT, UR5, UR20, URZ ;  /* 0x00000014051a7290 */ /* 0x000fc8000ff1e0ff */
[----:B------:R-:W-:Y:S01]  /*0fa0*/  ULEA.HI.X.SX32 UR27, UR5, UR21, 0x1, UP0 ;  /* 0x00000015051b7291 */ /* 0x000fe200080f0eff */
[----:B------:R-:W-:Y:S11]  /*0fb0*/  @P0 BRA `(.L_x_34) ;  /* 0x0000000000300947 */ /* 0x000ff60003800000 */
[----:B----45:R-:W4:Y:S01]  /*0fc0*/  S2R R4, SR_LANEID ;  /* 0x0000000000047919 */ /* 0x030f220000000000 */
[----:B------:R-:W-:Y:S05]  /*0fd0*/  WARPSYNC.ALL ;  /* 0x0000000000007948 */ /* 0x000fea0003800000 */
[----:B------:R-:W-:Y:S01]  /*0fe0*/  NOP ;  /* 0x0000000000007918 */ /* 0x000fe20000000000 */
[----:B----4-:R-:W-:-:S05]  /*0ff0*/  IMAD.SHL.U32 R8, R4, 0x4, RZ ;  /* 0x0000000404087824 */ /* 0x010fca00078e00ff */
[----:B------:R-:W4:Y:S01]  /*1000*/  LDS R7, [R8+UR8] ;  /* 0x0000000808077984 */ /* 0x000f220008000800 */
[----:B------:R-:W-:-:S05]  /*1010*/  IADD3 R4, P1, PT, R8, UR26, RZ ;  /* 0x0000001a08047c10 */ /* 0x000fca000ff3e0ff */
[----:B------:R-:W-:-:S05]  /*1020*/  IMAD.X R5, RZ, RZ, UR27, P1 ;  /* 0x0000001bff057e24 */ /* 0x000fca00088e06ff */
[----:B----4-:R4:W5:Y:S01]  /*1030*/  ATOMG.E.EXCH.STRONG.GPU PT, RZ, [R4], R7 ;  /* 0x0000000704ff73a8 */ /* 0x01096200041ee100 */
[----:B------:R-:W-:-:S04]  /*1040*/  DEPBAR {5,4,3,2,1,0} ;  /* 0x0000003f0000791a */ /* 0x000fc80000000000 */
[----:B------:R-:W2:Y:S02]  /*1050*/  CCTL.E.C.LDCU.IV.DEEP [UR26] ;  /* 0x000000001a007540 */ /* 0x000ea40009c08000 */
[----:B--2---:R4:W-:Y:S01]  /*1060*/  UTMACCTL.IV [UR26] ;  /* 0x000000001a0079b9 */ /* 0x0049e20008000000 */
[----:B------:R-:W-:Y:S01]  /*1070*/  NOP ;  /* 0x0000000000007918 */ /* 0x000fe20000000000 */
.L_x_34:
[----:B------:R-:W-:Y:S05]  /*1080*/  @P0 BRA `(.L_x_35) ;  /* 0x00000000000c0947 */ /* 0x000fea0003800000 */
[----:B------:R0:W-:Y:S01]  /*1090*/  UTMACMDFLUSH ;  /* 0x00000000000079b7 */ /* 0x0001e20000000000 */
[----:B------:R-:W-:Y:S05]  /*10a0*/  @P0 BRA `(.L_x_35) ;  /* 0x0000000000040947 */ /* 0x000fea0003800000 */
[----:B------:R-:W-:-:S04]  /*10b0*/  DEPBAR.LE SB0, 0x0 ;  /* 0x000080000000791a */ /* 0x000fc80000000000 */
.L_x_35:
[----:B------:R-:W-:Y:S05]  /*10c0*/  WARPSYNC.ALL ;  /* 0x0000000000007948 */ /* 0x000fea0003800000 */
[----:B------:R-:W-:Y:S01]  /*10d0*/  NOP ;  /* 0x0000000000007918 */ /* 0x000fe20000000000 */
[----:B-----5:R-:W-:Y:S06]  /*10e0*/  BAR.SYNC.DEFER_BLOCKING 0x0 ;  /* 0x0000000000007b1d */ /* 0x020fec0000010000 */
[----:B------:R-:W-:Y:S02]  /*10f0*/  BSSY.RECONVERGENT B3, `(.L_x_36) ;  /* 0x000000b000037945 */ /* 0x000fe40003800200 */
[----:B------:R-:W-:Y:S06]  /*1100*/  BAR.SYNC.DEFER_BLOCKING 0x0 ;  /* 0x0000000000007b1d */ /* 0x000fec0000010000 */
[----:B------:R5:W-:Y:S01]  /*1110*/  @!P0 STS [R12], RZ ;  /* 0x000000ff0c008388 */ /* 0x000be20000000800 */
[----:B------:R-:W-:Y:S01]  /*1120*/  NOP ;  /* 0x0000000000007918 */ /* 0x000fe20000000000 */
[----:B------:R-:W-:Y:S05]  /*1130*/  @P3 BRA `(.L_x_37) ;  /* 0x0000000000183947 */ /* 0x000fea0003800000 */
[----:B----4-:R-:W4:Y:S01]  /*1140*/  LDS R4, [UR8+0x8] ;  /* 0x00000808ff047984 */ /* 0x010f220008000800 */
[----:B--2---:R-:W2:Y:S01]  /*1150*/  LDC.64 R8, c[0x0][0x390] ;  /* 0x0000e400ff087b82 */ /* 0x004ea20000000a00 */
[----:B------:R-:W-:Y:S02]  /*1160*/  IMAD.MOV.U32 R5, RZ, RZ, 0x70 ;  /* 0x00000070ff057424 */ /* 0x000fe400078e00ff */
[----:B--2---:R2:W-:Y:S03]  /*1170*/  STS.64 [UR8], R8 ;  /* 0x00000008ff007988 */ /* 0x0045e60008000a08 */
[----:B----4-:R-:W-:-:S05]  /*1180*/  LOP3.LUT R4, R4, 0x10, R5, 0xd8, !PT ;  /* 0x0000001004047812 */ /* 0x010fca00078ed805 */
[----:B------:R2:W-:Y:S02]  /*1190*/  STS [UR8+0x8], R4 ;  /* 0x00000804ff007988 */ /* 0x0005e40008000808 */
.L_x_37:
[----:B----4-:R-:W-:Y:S05]  /*11a0*/  BSYNC.RECONVERGENT B3 ;  /* 0x0000000000037941 */ /* 0x010fea0003800200 */
.L_x_36:
[----:B------:R-:W-:Y:S04]  /*11b0*/  BSSY.RECONVERGENT B4, `(.L_x_38) ;  /* 0x0000011000047945 */ /* 0x000fe80003800200 */
[----:B------:R-:W-:Y:S04]  /*11c0*/  BSSY.RELIABLE B3, `(.L_x_39) ;  /* 0x000000e000037945 */ /* 0x000fe80003800100 */
[----:B------:R-:W-:Y:S05]  /*11d0*/  @P3 BRA `(.L_x_40) ;  /* 0x0000000000243947 */ /* 0x000fea0003800000 */
[----:B--2---:R-:W2:Y:S01]  /*11e0*/  LDS R4, [UR8+0x34] ;  /* 0x00003408ff047984 */ /* 0x004ea20008000800 */
[----:B------:R-:W-:-:S05]  /*11f0*/  IMAD.MOV.U32 R5, RZ, RZ, 0x3f000000 ;  /* 0x3f000000ff057424 */ /* 0x000fca00078e00ff */
[----:B--2---:R-:W-:-:S05]  /*1200*/  LOP3.LUT R4, R4, 0xff000000, R5, 0xb8, !PT ;  /* 0xff00000004047812 */ /* 0x004fca00078eb805 */
[----:B------:R2:W-:Y:S01]  /*1210*/  STS [UR8+0x34], R4 ;  /* 0x00003404ff007988 */ /* 0x0005e20008000808 */
[----:B------:R-:W-:Y:S05]  /*1220*/  @P3 BRA `(.L_x_41) ;  /* 0x00000000001c3947 */ /* 0x000fea0003800000 */
[----:B--2---:R-:W2:Y:S01]  /*1230*/  LDS R4, [UR8+0x38] ;  /* 0x00003808ff047984 */ /* 0x004ea20008000800 */
[----:B------:R-:W-:-:S05]  /*1240*/  IMAD.MOV.U32 R5, RZ, RZ, 0x7f ;  /* 0x0000007fff057424 */ /* 0x000fca00078e00ff */
[----:B--2---:R-:W-:-:S05]  /*1250*/  LOP3.LUT R4, R4, 0xff, R5, 0xb8, !PT ;  /* 0x000000ff04047812 */ /* 0x004fca00078eb805 */
[----:B------:R4:W-:Y:S02]  /*1260*/  STS [UR8+0x38], R4 ;  /* 0x00003804ff007988 */ /* 0x0009e40008000808 */
.L_x_40:
[----:B------:R-:W-:Y:S05]  /*1270*/  @P3 BREAK.RELIABLE B3 ;  /* 0x0000000000033942 */ /* 0x000fea0003800100 */
[----:B------:R-:W-:Y:S05]  /*1280*/  @P3 BRA `(.L_x_42) ;  /* 0x00000000000c3947 */ /* 0x000fea0003800000 */
[----:B------:R2:W-:Y:S02]  /*1290*/  STS [UR8+0x20], R3 ;  /* 0x00002003ff007988 */ /* 0x0005e40008000808 */
.L_x_41:
[----:B------:R-:W-:Y:S05]  /*12a0*/  BSYNC.RELIABLE B3 ;  /* 0x0000000000037941 */ /* 0x000fea0003800100 */
.L_x_39:
[----:B------:R2:W-:Y:S02]  /*12b0*/  @!P3 STS [UR8+0x24], R2 ;  /* 0x00002402ff00b988 */ /* 0x0005e40008000808 */
.L_x_42:
[----:B------:R-:W-:Y:S05]  /*12c0*/  BSYNC.RECONVERGENT B4 ;  /* 0x0000000000047941 */ /* 0x000fea0003800200 */
.L_x_38:
[----:B------:R-:W-:Y:S05]  /*12d0*/  WARPSYNC.ALL ;  /* 0x0000000000007948 */ /* 0x000fea0003800000 */
[----:B------:R-:W-:Y:S01]  /*12e0*/  NOP ;  /* 0x0000000000007918 */ /* 0x000fe20000000000 */
[----:B------:R-:W-:Y:S04]  /*12f0*/  BSSY.RECONVERGENT B4, `(.L_x_43) ;  /* 0x000000e000047945 */ /* 0x000fe80003800200 */
[----:B------:R-:W-:Y:S05]  /*1300*/  @P3 BRA `(.L_x_44) ;  /* 0x0000000000303947 */ /* 0x000fea0003800000 */
[----:B--23--:R-:W2:Y:S01]  /*1310*/  LDS R3, [UR8+0x34] ;  /* 0x00003408ff037984 */ /* 0x00cea20008000800 */
[----:B----4-:R-:W3:Y:S03]  /*1320*/  LDC.64 R4, c[0x0][0x3b8] ;  /* 0x0000ee00ff047b82 */ /* 0x010ee60000000a00 */
        /* <DEDUP_REMOVED lines=10> */
.L_x_44:
[----:B------:R-:W-:Y:S05]  /*13d0*/  BSYNC.RECONVERGENT B4 ;  /* 0x0000000000047941 */ /* 0x000fea0003800200 */
.L_x_43:
[----:B------:R-:W-:Y:S04]  /*13e0*/  BSSY.RECONVERGENT B5, `(.L_x_45) ;  /* 0x000001a000057945 */ /* 0x000fe80003800200 */
[----:B------:R-:W-:Y:S04]  /*13f0*/  BSSY.RELIABLE B4, `(.L_x_46) ;  /* 0x0000015000047945 */ /* 0x000fe80003800100 */
[----:B------:R-:W-:Y:S05]  /*1400*/  @P3 BRA `(.L_x_47) ;  /* 0x0000000000203947 */ /* 0x000fea0003800000 */
[----:B--23--:R-:W2:Y:S02]  /*1410*/  LDS R2, [UR8+0x34] ;  /* 0x00003408ff027984 */ /* 0x00cea40008000800 */
[----:B--2---:R-:W-:-:S05]  /*1420*/  LOP3.LUT R2, R2, 0x38, RZ, 0xb8, !PT ;  /* 0x0000003802027812 */ /* 0x004fca00078eb8ff */
[----:B------:R2:W-:Y:S01]  /*1430*/  STS [UR8+0x34], R2 ;  /* 0x00003402ff007988 */ /* 0x0005e20008000808 */
[----:B------:R-:W-:Y:S05]  /*1440*/  @P3 BRA `(.L_x_48) ;  /* 0x0000000000203947 */ /* 0x000fea0003800000 */
[----:B--2---:R-:W2:Y:S01]  /*1450*/  LDS R2, [UR8+0x8] ;  /* 0x00000808ff027984 */ /* 0x004ea20008000800 */
[----:B------:R-:W-:-:S05]  /*1460*/  IMAD.MOV.U32 R3, RZ, RZ, 0x780 ;  /* 0x00000780ff037424 */ /* 0x000fca00078e00ff */
[----:B--2---:R-:W-:-:S05]  /*1470*/  LOP3.LUT R2, R2, 0x300, R3, 0xd8, !PT ;  /* 0x0000030002027812 */ /* 0x004fca00078ed803 */
[----:B------:R2:W-:Y:S02]  /*1480*/  STS [UR8+0x8], R2 ;  /* 0x00000802ff007988 */ /* 0x0005e40008000808 */
.L_x_47:
[----:B------:R-:W-:Y:S05]  /*1490*/  @P3 BRA `(.L_x_49) ;  /* 0x0000000000283947 */ /* 0x000fea0003800000 */
[----:B--23--:R-:W2:Y:S02]  /*14a0*/  LDS R2, [UR8+0x8] ;  /* 0x00000808ff027984 */ /* 0x00cea40008000800 */
[----:B--2---:R-:W-:-:S05]  /*14b0*/  LOP3.LUT R2, R2, 0x1800, RZ, 0xb8, !PT ;  /* 0x0000180002027812 */ /* 0x004fca00078eb8ff */
[----:B------:R3:W-:Y:S02]  /*14c0*/  STS [UR8+0x8], R2 ;  /* 0x00000802ff007988 */ /* 0x0007e40008000808 */
.L_x_48:
[----:B------:R-:W-:Y:S05]  /*14d0*/  @P3 BREAK.RELIABLE B4 ;  /* 0x0000000000043942 */ /* 0x000fea0003800100 */
[----:B------:R-:W-:Y:S05]  /*14e0*/  @P3 BRA `(.L_x_50) ;  /* 0x0000000000243947 */ /* 0x000fea0003800000 */
[----:B--23--:R-:W2:Y:S01]  /*14f0*/  LDS R2, [UR8+0x8] ;  /* 0x00000808ff027984 */ /* 0x00cea20008000800 */
[----:B------:R-:W-:-:S05]  /*1500*/  IMAD.MOV.U32 R3, RZ, RZ, 0x6000 ;  /* 0x00006000ff037424 */ /* 0x000fca00078e00ff */
[----:B--2---:R-:W-:-:S04]  /*1510*/  LOP3.LUT R2, R2, 0x6000, R3, 0xd8, !PT ;  /* 0x0000600002027812 */ /* 0x004fc800078ed803 */
[----:B------:R-:W-:-:S05]  /*1520*/  LOP3.LUT R2, R2, 0x400000, RZ, 0xb8, !PT ;  /* 0x0040000002027812 */ /* 0x000fca00078eb8ff */
[----:B------:R2:W-:Y:S02]  /*1530*/  STS [UR8+0x8], R2 ;  /* 0x00000802ff007988 */ /* 0x0005e40008000808 */
.L_x_49:
[----:B------:R-:W-:Y:S05]  /*1540*/  BSYNC.RELIABLE B4 ;  /* 0x0000000000047941 */ /* 0x000fea0003800100 */
.L_x_46:
[----:B--23--:R-:W2:Y:S02]  /*1550*/  @!P3 LDS R2, [UR8+0x8] ;  /* 0x00000808ff02b984 */ /* 0x00cea40008000800 */
[----:B--2---:R-:W-:-:S05]  /*1560*/  @!P3 LOP3.LUT R2, R2, 0x8000, RZ, 0xb8, !PT ;  /* 0x000080000202b812 */ /* 0x004fca00078eb8ff */
[----:B------:R2:W-:Y:S02]  /*1570*/  @!P3 STS [UR8+0x8], R2 ;  /* 0x00000802ff00b988 */ /* 0x0005e40008000808 */
.L_x_50:
[----:B------:R-:W-:Y:S05]  /*1580*/  BSYNC.RECONVERGENT B5 ;  /* 0x0000000000057941 */ /* 0x000fea0003800200 */
.L_x_45:
[----:B------:R-:W-:Y:S05]  /*1590*/  WARPSYNC.ALL ;  /* 0x0000000000007948 */ /* 0x000fea0003800000 */
[----:B------:R-:W-:Y:S01]  /*15a0*/  NOP ;  /* 0x0000000000007918 */ /* 0x000fe20000000000 */
[----:B------:R-:W-:-:S04]  /*15b0*/  UIADD3 UR4, UPT, UPT, UR4, 0x100, URZ ;  /* 0x0000010004047890 */ /* 0x000fc8000fffe0ff */
[----:B------:R-:W-:-:S04]  /*15c0*/  UIADD3 UR20, UP0, UPT, UR4, UR20, URZ ;  /* 0x0000001404147290 */ /* 0x000fc8000ff1e0ff */
[----:B------:R-:W-:Y:S01]  /*15d0*/  ULEA.HI.X.SX32 UR21, UR4, UR21, 0x1, UP0 ;  /* 0x0000001504157291 */ /* 0x000fe200080f0eff */
[----:B------:R-:W-:Y:S11]  /*15e0*/  @P0 BRA `(.L_x_51) ;  /* 0x0000000000300947 */ /* 0x000ff60003800000 */
[----:B--23--:R-:W2:Y:S01]  /*15f0*/  S2R R2, SR_LANEID ;  /* 0x0000000000027919 */ /* 0x00cea20000000000 */
[----:B------:R-:W-:Y:S05]  /*1600*/  WARPSYNC.ALL ;  /* 0x0000000000007948 */ /* 0x000fea0003800000 */
[----:B------:R-:W-:Y:S01]  /*1610*/  NOP ;  /* 0x0000000000007918 */ /* 0x000fe20000000000 */
[----:B--2-4-:R-:W-:-:S05]  /*1620*/  IMAD.SHL.U32 R4, R2, 0x4, RZ ;  /* 0x0000000402047824 */ /* 0x014fca00078e00ff */
[----:B------:R-:W2:Y:S01]  /*1630*/  LDS R5, [R4+UR8] ;  /* 0x0000000804057984 */ /* 0x000ea20008000800 */
[----:B------:R-:W-:-:S05]  /*1640*/  IADD3 R2, P1, PT, R4, UR20, RZ ;  /* 0x0000001404027c10 */ /* 0x000fca000ff3e0ff */
[----:B------:R-:W-:-:S05]  /*1650*/  IMAD.X R3, RZ, RZ, UR21, P1 ;  /* 0x00000015ff037e24 */ /* 0x000fca00088e06ff */
[----:B--2---:R2:W3:Y:S01]  /*1660*/  ATOMG.E.EXCH.STRONG.GPU PT, RZ, [R2], R5 ;  /* 0x0000000502ff73a8 */ /* 0x0044e200041ee100 */
[----:B------:R-:W-:-:S04]  /*1670*/  DEPBAR {5,4,3,2,1,0} ;  /* 0x0000003f0000791a */ /* 0x000fc80000000000 */
[----:B------:R-:W4:Y:S02]  /*1680*/  CCTL.E.C.LDCU.IV.DEEP [UR20] ;  /* 0x0000000014007540 */ /* 0x000f240009c08000 */
[----:B----4-:R2:W-:Y:S01]  /*1690*/  UTMACCTL.IV [UR20] ;  /* 0x00000000140079b9 */ /* 0x0105e20008000000 */
[----:B------:R-:W-:Y:S01]  /*16a0*/  NOP ;  /* 0x0000000000007918 */ /* 0x000fe20000000000 */
.L_x_51:
[----:B------:R-:W-:Y:S05]  /*16b0*/  @P0 BRA `(.L_x_52) ;  /* 0x00000000000c0947 */ /* 0x000fea0003800000 */
[----:B------:R0:W-:Y:S01]  /*16c0*/  UTMACMDFLUSH ;  /* 0x00000000000079b7 */ /* 0x0001e20000000000 */
[----:B------:R-:W-:Y:S05]  /*16d0*/  @P0 BRA `(.L_x_52) ;  /* 0x0000000000040947 */ /* 0x000fea0003800000 */
[----:B------:R-:W-:-:S04]  /*16e0*/  DEPBAR.LE SB0, 0x0 ;  /* 0x000080000000791a */ /* 0x000fc80000000000 */
.L_x_52:
[----:B------:R-:W-:Y:S05]  /*16f0*/  WARPSYNC.ALL ;  /* 0x0000000000007948 */ /* 0x000fea0003800000 */
[----:B------:R-:W-:Y:S01]  /*1700*/  NOP ;  /* 0x0000000000007918 */ /* 0x000fe20000000000 */
[----:B---3--:R-:W-:Y:S01]  /*1710*/  BAR.SYNC.DEFER_BLOCKING 0x0 ;  /* 0x0000000000007b1d */ /* 0x008fe20000010000 */
[----:B--2---:R-:W-:Y:S01]  /*1720*/  SHF.R.U32.HI R2, RZ, 0x5, R0 ;  /* 0x00000005ff027819 */ /* 0x004fe20000011600 */
[----:B------:R-:W-:-:S03]  /*1730*/  UIADD3 UR12, UPT, UPT, UR8, 0x9020, URZ ;  /* 0x00009020080c7890 */ /* 0x000fc6000fffe0ff */
[----:B------:R-:W-:Y:S01]  /*1740*/  R2UR UR22, R2 ;  /* 0x00000000021672ca */ /* 0x000fe200000e0000 */
[----:B------:R-:W-:Y:S01]  /*1750*/  VOTEU.ALL UP0, P3 ;  /* 0x0000000000ff7886 */ /* 0x000fe20001800000 */
[----:B------:R-:W-:Y:S01]  /*1760*/  UMOV UR4, 0x1 ;  /* 0x0000000100047882 */ /* 0x000fe20000000000 */
[----:B------:R-:W-:Y:S01]  /*1770*/  VOTEU.ALL UP1, P3 ;  /* 0x0000000000ff7886 */ /* 0x000fe20001820000 */
[----:B------:R-:W-:Y:S02]  /*1780*/  BSSY.RECONVERGENT B5, `(.L_x_53) ;  /* 0x0000018000057945 */ /* 0x000fe40003800200 */
[----:B------:R-:W-:-:S04]  /*1790*/  @!UP0 UIADD3 UR10, UPT, UPT, -UR4, 0x100000, URZ ;  /* 0x00100000040a8890 */ /* 0x000fc8000fffe1ff */
[----:B------:R-:W-:Y:S02]  /*17a0*/  @!UP0 USHF.L.U32 UR11, UR10, 0xb, URZ ;  /* 0x0000000b0a0b8899 */ /* 0x000fe400080006ff */
[----:B------:R-:W-:Y:S02]  /*17b0*/  @!UP0 USHF.L.U32 UR10, UR10, 0x1, URZ ;  /* 0x000000010a0a8899 */ /* 0x000fe400080006ff */
[----:B------:R-:W-:-:S04]  /*17c0*/  @!UP0 UIADD3 UR4, UPT, UPT, -UR4, 0x100000, URZ ;  /* 0x0010000004048890 */ /* 0x000fc8000fffe1ff */
[----:B------:R-:W-:Y:S02]  /*17d0*/  @!UP0 USHF.L.U32 UR5, UR4, 0xb, URZ ;  /* 0x0000000b04058899 */ /* 0x000fe400080006ff */
[----:B------:R-:W-:Y:S01]  /*17e0*/  @!UP0 USHF.L.U32 UR4, UR4, 0x1, URZ ;  /* 0x0000000104048899 */ /* 0x000fe200080006ff */
[----:B------:R-:W-:Y:S01]  /*17f0*/  VOTEU.ALL UP0, P3 ;  /* 0x0000000000ff7886 */ /* 0x000fe20001800000 */
[----:B------:R-:W2:Y:S04]  /*1800*/  FENCE.VIEW.ASYNC.S ;  /* 0x00000000000073c6 */ /* 0x000ea80000000000 */
[----:B--2---:R2:W3:Y:S06]  /*1810*/  @!UP0 SYNCS.EXCH.64 URZ, [UR8+0x9000], UR10 ;  /* 0x0090000a08ff85b2 */ /* 0x0044ec0008000100 */
[----:B------:R2:W3:Y:S02]  /*1820*/  @!UP1 SYNCS.EXCH.64 URZ, [UR8+0x9020], UR4 ;  /* 0x0090200408ff95b2 */ /* 0x0004e40008000100 */
[----:B---3--:R-:W-:Y:S06]  /*1830*/  BAR.SYNC.DEFER_BLOCKING 0x0 ;  /* 0x0000000000007b1d */ /* 0x008fec0000010000 */
[----:B------:R-:W-:Y:S05]  /*1840*/  @P3 BRA `(.L_x_54) ;  /* 0x00000000002c3947 */ /* 0x000fea0003800000 */
[----:B--2---:R-:W-:Y:S02]  /*1850*/  UMOV UR4, 0x1 ;  /* 0x0000000100047882 */ /* 0x004fe40000000000 */
[----:B------:R-:W-:-:S04]  /*1860*/  UIADD3 UR10, UPT, UPT, -UR4, 0x100000, URZ ;  /* 0x00100000040a7890 */ /* 0x000fc8000fffe1ff */
[----:B------:R-:W-:Y:S02]  /*1870*/  USHF.L.U32 UR11, UR10, 0xb, URZ ;  /* 0x0000000b0a0b7899 */ /* 0x000fe400080006ff */
[----:B------:R-:W-:Y:S02]  /*1880*/  USHF.L.U32 UR10, UR10, 0x1, URZ ;  /* 0x000000010a0a7899 */ /* 0x000fe400080006ff */
[----:B------:R-:W-:-:S04]  /*1890*/  UIADD3 UR4, UPT, UPT, -UR4, 0x100000, URZ ;  /* 0x0010000004047890 */ /* 0x000fc8000fffe1ff */
[----:B------:R-:W-:Y:S02]  /*18a0*/  USHF.L.U32 UR5, UR4, 0xb, URZ ;  /* 0x0000000b04057899 */ /* 0x000fe400080006ff */
[----:B------:R-:W-:Y:S01]  /*18b0*/  USHF.L.U32 UR4, UR4, 0x1, URZ ;  /* 0x0000000104047899 */ /* 0x000fe200080006ff */
[----:B------:R-:W2:Y:S03]  /*18c0*/  FENCE.VIEW.ASYNC.S ;  /* 0x00000000000073c6 */ /* 0x000ea60000000000 */
[----:B--2---:R3:W2:Y:S08]  /*18d0*/  SYNCS.EXCH.64 URZ, [UR8+0x9008], UR10 ;  /* 0x0090080a08ff75b2 */ /* 0x0046b00008000100 */
[----:B------:R3:W4:Y:S02]  /*18e0*/  SYNCS.EXCH.64 URZ, [UR8+0x9028], UR4 ;  /* 0x0090280408ff75b2 */ /* 0x0007240008000100 */
[----:B---3--:R-:W-:Y:S01]  /*18f0*/  NOP ;  /* 0x0000000000007918 */ /* 0x008fe20000000000 */
.L_x_54:
[----:B--2---:R-:W-:Y:S05]  /*1900*/  BSYNC.RECONVERGENT B5 ;  /* 0x0000000000057941 */ /* 0x004fea0003800200 */
.L_x_53:
[----:B----4-:R-:W-:Y:S01]  /*1910*/  BAR.SYNC.DEFER_BLOCKING 0x0 ;  /* 0x0000000000007b1d */ /* 0x010fe20000010000 */
[----:B------:R-:W-:Y:S01]  /*1920*/  USHF.L.U32 UR15, UR7, 0x7, URZ ;  /* 0x00000007070f7899 */ /* 0x000fe200080006ff */
[----:B------:R-:W-:Y:S01]  /*1930*/  ISETP.GE.AND P0, PT, R6, 0x1, PT ;  /* 0x000000010600780c */ /* 0x000fe20003f06270 */
[----:B------:R-:W-:-:S03]  /*1940*/  USHF.L.U32 UR19, UR9, 0x6, URZ ;  /* 0x0000000609137899 */ /* 0x000fc600080006ff */
[----:B------:R-:W-:Y:S04]  /*1950*/  BSSY.RECONVERGENT B5, `(.L_x_55) ;  /* 0x000000d000057945 */ /* 0x000fe80003800200 */
[----:B------:R-:W-:Y:S05]  /*1960*/  @P3 BRA `(.L_x_56) ;  /* 0x00000000002c3947 */ /* 0x000fea0003800000 */
[----:B------:R-:W-:Y:S02]  /*1970*/  UMOV UR4, 0x1 ;  /* 0x0000000100047882 */ /* 0x000fe40000000000 */
[----:B------:R-:W-:-:S04]  /*1980*/  UIADD3 UR10, UPT, UPT, -UR4, 0x100000, URZ ;  /* 0x00100000040a7890 */ /* 0x000fc8000fffe1ff */
[----:B------:R-:W-:Y:S02]  /*1990*/  USHF.L.U32 UR11, UR10, 0xb, URZ ;  /* 0x0000000b0a0b7899 */ /* 0x000fe400080006ff */
[----:B------:R-:W-:Y:S02]  /*19a0*/  USHF.L.U32 UR10, UR10, 0x1, URZ ;  /* 0x000000010a0a7899 */ /* 0x000fe400080006ff */
[----:B------:R-:W-:-:S04]  /*19b0*/  UIADD3 UR4, UPT, UPT, -UR4, 0x100000, URZ ;  /* 0x0010000004047890 */ /* 0x000fc8000fffe1ff */
[----:B------:R-:W-:Y:S02]  /*19c0*/  USHF.L.U32 UR5, UR4, 0xb, URZ ;  /* 0x0000000b04057899 */ /* 0x000fe400080006ff */
[----:B------:R-:W-:Y:S01]  /*19d0*/  USHF.L.U32 UR4, UR4, 0x1, URZ ;  /* 0x0000000104047899 */ /* 0x000fe200080006ff */
[----:B------:R-:W2:Y:S03]  /*19e0*/  FENCE.VIEW.ASYNC.S ;  /* 0x00000000000073c6 */ /* 0x000ea60000000000 */
[----:B--2---:R2:W3:Y:S08]  /*19f0*/  SYNCS.EXCH.64 URZ, [UR8+0x9010], UR10 ;  /* 0x0090100a08ff75b2 */ /* 0x0044f00008000100 */
[----:B------:R2:W4:Y:S01]  /*1a00*/  SYNCS.EXCH.64 URZ, [UR8+0x9030], UR4 ;  /* 0x0090300408ff75b2 */ /* 0x0005220008000100 */
[----:B------:R-:W-:Y:S01]  /*1a10*/  NOP ;  /* 0x0000000000007918 */ /* 0x000fe20000000000 */
.L_x_56:
[----:B--2---:R-:W-:Y:S05]  /*1a20*/  BSYNC.RECONVERGENT B5 ;  /* 0x0000000000057941 */ /* 0x004fea0003800200 */
.L_x_55:
[----:B------:R-:W-:Y:S05]  /*1a30*/  @!P0 BRA `(.L_x_57) ;  /* 0x0000000800148947 */ /* 0x000fea0003800000 */
[----:B---34-:R-:W-:Y:S01]  /*1a40*/  BAR.SYNC.DEFER_BLOCKING 0x0 ;  /* 0x0000000000007b1d */ /* 0x018fe20000010000 */
[----:B------:R-:W-:Y:S01]  /*1a50*/  @!P3 IMAD.MOV.U32 R2, RZ, RZ, 0x3000 ;  /* 0x00003000ff02b424 */ /* 0x000fe200078e00ff */
[----:B------:R-:W-:Y:S02]  /*1a60*/  ELECT P1, URZ, PT ;  /* 0x0000000000ff782f */ /* 0x000fe40003820000 */
[----:B------:R-:W-:Y:S02]  /*1a70*/  ELECT P0, URZ, PT ;  /* 0x0000000000ff782f */ /* 0x000fe40003800000 */
[C---:B------:R-:W-:Y:S01]  /*1a80*/  ISETP.LT.U32.AND P1, PT, R36.reuse, 0x20, P1 ;  /* 0x000000202400780c */ /* 0x040fe20000f21070 */
[----:B------:R-:W-:Y:S01]  /*1a90*/  UMOV UR11, UR15 ;  /* 0x0000000f000b7c82 */ /* 0x000fe20008000000 */
[----:B------:R-:W-:Y:S01]  /*1aa0*/  ISETP.LT.U32.AND P0, PT, R36, 0x20, P0 ;  /* 0x000000202400780c */ /* 0x000fe20000701070 */
[----:B------:R-:W-:-:S10]  /*1ab0*/  UIADD3 UR16, UPT, UPT, UR8, 0x6000, URZ ;  /* 0x0000600008107890 */ /* 0x000fd4000fffe0ff */
[----:B------:R-:W-:Y:S01]  /*1ac0*/  VOTEU.ANY UP0, P1 ;  /* 0x0000000000ff7886 */ /* 0x000fe20000800100 */
[----:B------:R-:W-:Y:S01]  /*1ad0*/  VOTEU.ANY UP2, P1 ;  /* 0x0000000000ff7886 */ /* 0x000fe20000840100 */
[----:B------:R-:W-:Y:S01]  /*1ae0*/  VOTEU.ANY UP1, P0 ;  /* 0x0000000000ff7886 */ /* 0x000fe20000020100 */
[----:B------:R-:W-:Y:S01]  /*1af0*/  VOTEU.ANY UP3, P0 ;  /* 0x0000000000ff7886 */ /* 0x000fe20000060100 */
[----:B------:R2:W-:Y:S01]  /*1b00*/  @!P3 SYNCS.ARRIVE.TRANS64 RZ, [UR8+0x9000], R2 ;  /* 0x00900002ffffb9a7 */ /* 0x0005e20008000008 */
[----:B------:R3:W-:Y:S06]  /*1b10*/  MEMBAR.ALL.CTA ;  /* 0x0000000000007992 */ /* 0x0007ec0000008000 */
[----:B---3--:R-:W3:Y:S01]  /*1b20*/  FENCE.VIEW.ASYNC.S ;  /* 0x00000000000073c6 */ /* 0x008ee20000000000 */
[----:B------:R-:W-:Y:S01]  /*1b30*/  @UP0 UIADD3 UR9, UPT, UPT, UR8, 0x9000, URZ ;  /* 0x0000900008090890 */ /* 0x000fe2000fffe0ff */
[----:B------:R-:W-:Y:S01]  /*1b40*/  @UP0 UMOV UR10, URZ ;  /* 0x000000ff000a0c82 */ /* 0x000fe20008000000 */
[----:B------:R-:W-:Y:S01]  /*1b50*/  @UP1 UIADD3 UR17, UPT, UPT, UR8, 0x9000, URZ ;  /* 0x0000900008111890 */ /* 0x000fe2000fffe0ff */
[----:B------:R-:W-:Y:S01]  /*1b60*/  @UP1 UMOV UR18, URZ ;  /* 0x000000ff00121c82 */ /* 0x000fe20008000000 */
[----:B------:R-:W-:Y:S01]  /*1b70*/  UISETP.NE.U32.AND UP0, UPT, UR22, URZ, UPT ;  /* 0x000000ff1600728c */ /* 0x000fe2000bf05070 */
[----:B---3--:R-:W-:Y:S06]  /*1b80*/  BAR.SYNC.DEFER_BLOCKING 0x0 ;  /* 0x0000000000007b1d */ /* 0x008fec0000010000 */
[----:B------:R2:W-:Y:S02]  /*1b90*/  @UP2 UTMALDG.2D [UR8], [UR24] ;  /* 0x00000008180025b4 */ /* 0x0005e40008008000 */
[----:B------:R-:W-:Y:S06]  /*1ba0*/  BAR.SYNC.DEFER_BLOCKING 0x0 ;  /* 0x0000000000007b1d */ /* 0x000fec0000010000 */
[----:B------:R2:W-:Y:S02]  /*1bb0*/  @UP3 UTMALDG.2D [UR16], [UR26] ;  /* 0x000000101a0035b4 */ /* 0x0005e40008008000 */
[----:B------:R-:W-:Y:S06]  /*1bc0*/  BAR.SYNC.DEFER_BLOCKING 0x0 ;  /* 0x0000000000007b1d */ /* 0x000fec0000010000 */
[----:B------:R-:W3:Y:S02]  /*1bd0*/  SYNCS.PHASECHK.TRANS64.TRYWAIT P0, [UR8+0x9000], RZ ;  /* 0x009000ffff0075a7 */ /* 0x000ee40008001108 */
[----:B--23--:R-:W-:Y:S05]  /*1be0*/  @!P0 BRA `(.L_x_58) ;  /* 0x0000000c00648947 */ /* 0x00cfea0003800000 */
.L_x_74:
[----:B------:R-:W-:Y:S05]  /*1bf0*/  BRA.U UP0, `(.L_x_59) ;  /* 0x00000001004c7547 */ /* 0x000fea000b800000 */
[----:B------:R-:W-:Y:S02]  /*1c00*/  USHF.R.U32.HI UR4, URZ, 0x4, UR8 ;  /* 0x00000004ff047899 */ /* 0x000fe40008011608 */
[----:B------:R-:W-:Y:S02]  /*1c10*/  USHF.R.U32.HI UR6, URZ, 0x4, UR16 ;  /* 0x00000004ff067899 */ /* 0x000fe40008011610 */
[----:B------:R-:W-:Y:S02]  /*1c20*/  USGXT.U32 UR4, UR4, 0xe ;  /* 0x0000000e0404789a */ /* 0x000fe40008000000 */
[----:B------:R-:W-:Y:S01]  /*1c30*/  USGXT.U32 UR6, UR6, 0xe ;  /* 0x0000000e0606789a */ /* 0x000fe20008000000 */
[----:B------:R-:W-:Y:S01]  /*1c40*/  UMOV UR10, 0xfffffffe ;  /* 0xfffffffe000a7882 */ /* 0x000fe20000000000 */
[----:B------:R-:W-:Y:S01]  /*1c50*/  UMOV UR11, 0x7fffbfdf ;  /* 0x7fffbfdf000b7882 */ /* 0x000fe20000000000 */
[----:B------:R-:W-:Y:S01]  /*1c60*/  UMOV UR5, URZ ;  /* 0x000000ff00057c82 */ /* 0x000fe20008000000 */
[----:B------:R-:W-:Y:S01]  /*1c70*/  UMOV UR7, URZ ;  /* 0x000000ff00077c82 */ /* 0x000fe20008000000 */
[----:B------:R-:W-:-:S02]  /*1c80*/  UIADD3.64 UR16, UPT, UPT, UR4, -UR10, URZ ;  /* 0x8000000a04107297 */ /* 0x000fc4000fffe0ff */
[----:B------:R-:W-:Y:S01]  /*1c90*/  UIADD3.64 UR10, UPT, UPT, UR6, -UR10, URZ ;  /* 0x8000000a060a7297 */ /* 0x000fe2000fffe0ff */
[----:B------:R-:W-:Y:S01]  /*1ca0*/  UMOV UR28, 0x0 ;  /* 0x00000000001c7882 */ /* 0x000fe20000000000 */
[----:B------:R-:W-:Y:S01]  /*1cb0*/  UMOV UR29, 0x8100010 ;  /* 0x08100010001d7882 */ /* 0x000fe20000000000 */
[----:B------:R-:W-:Y:S01]  /*1cc0*/  UMOV UR5, 0x80004020 ;  /* 0x8000402000057882 */ /* 0x000fe20000000000 */
[----:B------:R-:W-:Y:S01]  /*1cd0*/  UMOV UR7, 0x80004020 ;  /* 0x8000402000077882 */ /* 0x000fe20000000000 */
[----:B------:R-:W-:Y:S01]  /*1ce0*/  UMOV UR30, 0x0 ;  /* 0x00000000001e7882 */ /* 0x000fe20000000000 */
[----:B------:R-:W-:Y:S01]  /*1cf0*/  UMOV UR31, 0x8100010 ;  /* 0x08100010001f7882 */ /* 0x000fe20000000000 */
[----:B------:R2:W-:Y:S02]  /*1d00*/  UTCHMMA gdesc[UR4], gdesc[UR6], tmem[UR23], tmem[UR28], idesc[UR29], !UPT ;  /* 0x00ff1c06040075ea */ /* 0x0005e4000f800017 */
[----:B------:R2:W-:Y:S01]  /*1d10*/  UTCHMMA gdesc[UR16], gdesc[UR10], tmem[UR23], tmem[UR30], idesc[UR31], UPT ;  /* 0x00ff1e0a100075ea */ /* 0x0005e2000b800017 */
[----:B------:R-:W-:-:S02]  /*1d20*/  NOP ;  /* 0x0000000000007918 */ /* 0x000fc40000000000 */
.L_x_59:
[----:B------:R-:W-:Y:S01]  /*1d30*/  ELECT P0, URZ, PT ;  /* 0x0000000000ff782f */ /* 0x000fe20003800000 */
[----:B--2---:R-:W-:Y:S01]  /*1d40*/  UMOV UR4, UR12 ;  /* 0x0000000c00047c82 */ /* 0x004fe20008000000 */
[----:B------:R-:W-:Y:S02]  /*1d50*/  UMOV UR5, URZ ;  /* 0x000000ff00057c82 */ /* 0x000fe40008000000 */
[----:B------:R-:W-:-:S13]  /*1d60*/  ISETP.LT.U32.AND P0, PT, R36, 0x20, P0 ;  /* 0x000000202400780c */ /* 0x000fda0000701070 */
[----:B------:R-:W-:Y:S01]  /*1d70*/  VOTEU.ANY UP0, P0 ;  /* 0x0000000000ff7886 */ /* 0x000fe20000000100 */
[----:B------:R-:W-:Y:S01]  /*1d80*/  VOTEU.ANY UP1, P0 ;  /* 0x0000000000ff7886 */ /* 0x000fe20000020100 */
[----:B------:R-:W-:-:S03]  /*1d90*/  ISETP.GE.U32.AND P0, PT, R6, 0x21, PT ;  /* 0x000000210600780c */ /* 0x000fc60003f06070 */
[----:B------:R-:W-:Y:S02]  /*1da0*/  @UP0 UMOV UR4, UR4 ;  /* 0x0000000400040c82 */ /* 0x000fe40008000000 */
[----:B------:R2:W-:Y:S01]  /*1db0*/  @UP1 UTCBAR [UR4], URZ ;  /* 0x000000ff040013e9 */ /* 0x0005e200080000ff */
[----:B------:R-:W-:Y:S06]  /*1dc0*/  BAR.SYNC.DEFER_BLOCKING 0x0 ;  /* 0x0000000000007b1d */ /* 0x000fec0000010000 */
[----:B------:R-:W3:Y:S02]  /*1dd0*/  SYNCS.PHASECHK.TRANS64.TRYWAIT P1, [UR8+0x9020], RZ ;  /* 0x009020ffff0075a7 */ /* 0x000ee40008021108 */
[----:B--23--:R-:W-:Y:S05]  /*1de0*/  @!P1 BRA `(.L_x_60) ;  /* 0x0000000800f09947 */ /* 0x00cfea0003800000 */
.L_x_75:
[----:B------:R-:W-:Y:S01]  /*1df0*/  UMOV UR4, URZ ;  /* 0x000000ff00047c82 */ /* 0x000fe20008000000 */
[----:B------:R-:W-:Y:S05]  /*1e00*/  @!P0 BRA `(.L_x_57) ;  /* 0x0000000400208947 */ /* 0x000fea0003800000 */
[----:B------:R-:W2:Y:S01]  /*1e10*/  LDCU UR29, c[0x0][0x3a0] ;  /* 0x00007400ff1d77ac */ /* 0x000ea20008000800 */
[----:B------:R-:W-:Y:S01]  /*1e20*/  UMOV UR9, 0x1 ;  /* 0x0000000100097882 */ /* 0x000fe20000000000 */
[----:B------:R-:W-:-:S05]  /*1e30*/  UMOV UR14, 0x20 ;  /* 0x00000020000e7882 */ /* 0x000fca0000000000 */
.L_x_64:
[----:B------:R-:W-:Y:S01]  /*1e40*/  BAR.SYNC.DEFER_BLOCKING 0x0 ;  /* 0x0000000000007b1d */ /* 0x000fe20000010000 */
[----:B------:R-:W-:Y:S01]  /*1e50*/  ULEA UR28, UR9, UR8, 0x3 ;  /* 0x00000008091c7291 */ /* 0x000fe2000f8e18ff */
[----:B------:R-:W-:Y:S01]  /*1e60*/  @!P3 IMAD.MOV.U32 R2, RZ, RZ, 0x3000 ;  /* 0x00003000ff02b424 */ /* 0x000fe200078e00ff */
[----:B------:R-:W-:Y:S01]  /*1e70*/  ELECT P1, URZ, PT ;  /* 0x0000000000ff782f */ /* 0x000fe20003820000 */
[----:B------:R-:W-:-:S03]  /*1e80*/  ULEA UR12, UR9, UR8, 0xd ;  /* 0x00000008090c7291 */ /* 0x000fc6000f8e68ff */
[----:B------:R-:W-:Y:S02]  /*1e90*/  ISETP.LT.U32.AND P1, PT, R36, 0x20, P1 ;  /* 0x000000202400780c */ /* 0x000fe40000f21070 */
[----:B------:R-:W-:Y:S01]  /*1ea0*/  ELECT P0, URZ, PT ;  /* 0x0000000000ff782f */ /* 0x000fe20003800000 */
[----:B------:R-:W-:-:S03]  /*1eb0*/  ULEA UR16, UR9, UR8, 0xc ;  /* 0x0000000809107291 */ /* 0x000fc6000f8e60ff */
[----:B------:R-:W-:Y:S01]  /*1ec0*/  ISETP.LT.U32.AND P0, PT, R36, 0x20, P0 ;  /* 0x000000202400780c */ /* 0x000fe20000701070 */
[----:B------:R-:W-:Y:S01]  /*1ed0*/  UMOV UR18, UR14 ;  /* 0x0000000e00127c82 */ /* 0x000fe20008000000 */
[----:B------:R-:W-:Y:S02]  /*1ee0*/  UIADD3 UR16, UPT, UPT, UR16, 0x6000, URZ ;  /* 0x0000600010107890 */ /* 0x000fe4000fffe0ff */
[----:B------:R-:W-:-:S03]  /*1ef0*/  USHF.L.U32 UR5, UR4, 0x1f, URZ ;  /* 0x0000001f04057899 */ /* 0x000fc600080006ff */
[----:B------:R-:W-:Y:S01]  /*1f00*/  VOTEU.ANY UP0, P1 ;  /* 0x0000000000ff7886 */ /* 0x000fe20000800100 */
[----:B------:R3:W-:Y:S01]  /*1f10*/  @!P3 SYNCS.ARRIVE.TRANS64 RZ, [UR28+0x9000], R2 ;  /* 0x00900002ffffb9a7 */ /* 0x0007e2000800001c */
[----:B------:R4:W-:Y:S06]  /*1f20*/  MEMBAR.ALL.CTA ;  /* 0x0000000000007992 */ /* 0x0009ec0000008000 */
[----:B----4-:R-:W4:Y:S01]  /*1f30*/  FENCE.VIEW.ASYNC.S ;  /* 0x00000000000073c6 */ /* 0x010f220000000000 */
[----:B------:R-:W-:Y:S01]  /*1f40*/  @UP0 UIADD3 UR13, UPT, UPT, UR28, 0x9000, URZ ;  /* 0x000090001c0d0890 */ /* 0x000fe2000fffe0ff */
[----:B----4-:R-:W-:Y:S01]  /*1f50*/  VOTEU.ANY UP0, P1 ;  /* 0x0000000000ff7886 */ /* 0x010fe20000800100 */
[----:B------:R-:W-:Y:S01]  /*1f60*/  VOTEU.ANY UP1, P0 ;  /* 0x0000000000ff7886 */ /* 0x000fe20000020100 */
[----:B---3--:R-:W-:-:S04]  /*1f70*/  IMAD.U32 R2, RZ, RZ, UR5 ;  /* 0x00000005ff027e24 */ /* 0x008fc8000f8e00ff */
[----:B------:R-:W-:Y:S01]  /*1f80*/  @UP1 UIADD3 UR17, UPT, UPT, UR28, 0x9000, URZ ;  /* 0x000090001c111890 */ /* 0x000fe2000fffe0ff */
[----:B------:R-:W-:Y:S01]  /*1f90*/  VOTEU.ANY UP1, P0 ;  /* 0x0000000000ff7886 */ /* 0x000fe20000020100 */
[----:B------:R-:W-:Y:S06]  /*1fa0*/  BAR.SYNC.DEFER_BLOCKING 0x0 ;  /* 0x0000000000007b1d */ /* 0x000fec0000010000 */
[----:B------:R3:W-:Y:S01]  /*1fb0*/  @UP0 UTMALDG.2D [UR12], [UR24] ;  /* 0x0000000c180005b4 */ /* 0x0007e20008008000 */
[----:B------:R-:W-:Y:S01]  /*1fc0*/  UISETP.NE.U32.AND UP0, UPT, UR22, URZ, UPT ;  /* 0x000000ff1600728c */ /* 0x000fe2000bf05070 */
[----:B------:R-:W-:Y:S06]  /*1fd0*/  BAR.SYNC.DEFER_BLOCKING 0x0 ;  /* 0x0000000000007b1d */ /* 0x000fec0000010000 */
[----:B------:R3:W-:Y:S02]  /*1fe0*/  @UP1 UTMALDG.2D [UR16], [UR26] ;  /* 0x000000101a0015b4 */ /* 0x0007e40008008000 */
[----:B------:R-:W-:Y:S06]  /*1ff0*/  BAR.SYNC.DEFER_BLOCKING 0x0 ;  /* 0x0000000000007b1d */ /* 0x000fec0000010000 */
[----:B------:R-:W4:Y:S02]  /*2000*/  SYNCS.PHASECHK.TRANS64.TRYWAIT P0, [UR28+0x9000], R2 ;  /* 0x00900002ff0075a7 */ /* 0x000f24000800111c */
[----:B---34-:R-:W-:Y:S05]  /*2010*/  @!P0 BRA `(.L_x_61) ;  /* 0x0000000800708947 */ /* 0x018fea0003800000 */
.L_x_76:
[----:B------:R-:W-:Y:S05]  /*2020*/  BRA.U UP0, `(.L_x_62) ;  /* 0x00000001004c7547 */ /* 0x000fea000b800000 */
[----:B------:R-:W-:Y:S02]  /*2030*/  USHF.R.U32.HI UR10, URZ, 0x4, UR12 ;  /* 0x00000004ff0a7899 */ /* 0x000fe4000801160c */
[----:B------:R-:W-:Y:S02]  /*2040*/  USHF.R.U32.HI UR12, URZ, 0x4, UR16 ;  /* 0x00000004ff0c7899 */ /* 0x000fe40008011610 */
[----:B------:R-:W-:Y:S02]  /*2050*/  USGXT.U32 UR10, UR10, 0xe ;  /* 0x0000000e0a0a789a */ /* 0x000fe40008000000 */
[----:B------:R-:W-:Y:S02]  /*2060*/  USGXT.U32 UR12, UR12, 0xe ;  /* 0x0000000e0c0c789a */ /* 0x000fe40008000000 */
[----:B------:R-:W-:Y:S02]  /*2070*/  UIADD3 UR16, UP0, UPT, UR10, 0x2, URZ ;  /* 0x000000020a107890 */ /* 0x000fe4000ff1e0ff */
[----:B------:R-:W-:Y:S01]  /*2080*/  UIADD3 UR30, UP1, UPT, UR12, 0x2, URZ ;  /* 0x000000020c1e7890 */ /* 0x000fe2000ff3e0ff */
[----:B------:R-:W-:Y:S01]  /*2090*/  UMOV UR5, URZ ;  /* 0x000000ff00057c82 */ /* 0x000fe20008000000 */
[----:B------:R-:W-:Y:S01]  /*20a0*/  UMOV UR6, URZ ;  /* 0x000000ff00067c82 */ /* 0x000fe20008000000 */
[----:B------:R-:W-:-:S02]  /*20b0*/  UIADD3.X UR17, UPT, UPT, UR5, -0x7fffbfe0, URZ, UP0, !UPT ;  /* 0x8000402005117890 */ /* 0x000fc400087fe4ff */
[----:B------:R-:W-:Y:S01]  /*20c0*/  UIADD3.X UR31, UPT, UPT, UR6, -0x7fffbfe0, URZ, UP1, !UPT ;  /* 0x80004020061f7890 */ /* 0x000fe20008ffe4ff */
[----:B------:R-:W-:Y:S01]  /*20d0*/  UMOV UR32, 0x0 ;  /* 0x0000000000207882 */ /* 0x000fe20000000000 */
[----:B------:R-:W-:Y:S01]  /*20e0*/  UMOV UR33, 0x8100010 ;  /* 0x0810001000217882 */ /* 0x000fe20000000000 */
[----:B------:R-:W-:Y:S01]  /*20f0*/  UMOV UR11, 0x80004020 ;  /* 0x80004020000b7882 */ /* 0x000fe20000000000 */
[----:B------:R-:W-:Y:S01]  /*2100*/  UMOV UR13, 0x80004020 ;  /* 0x80004020000d7882 */ /* 0x000fe20000000000 */
[----:B------:R-:W-:Y:S01]  /*2110*/  UMOV UR6, 0x0 ;  /* 0x0000000000067882 */ /* 0x000fe20000000000 */
[----:B------:R-:W-:Y:S01]  /*2120*/  UMOV UR7, 0x8100010 ;  /* 0x0810001000077882 */ /* 0x000fe20000000000 */
[----:B------:R3:W-:Y:S02]  /*2130*/  UTCHMMA gdesc[UR10], gdesc[UR12], tmem[UR23], tmem[UR32], idesc[UR33], UPT ;  /* 0x00ff200c0a0075ea */ /* 0x0007e4000b800017 */
[----:B------:R3:W-:Y:S01]  /*2140*/  UTCHMMA gdesc[UR16], gdesc[UR30], tmem[UR23], tmem[UR6], idesc[UR7], UPT ;  /* 0x00ff061e100075ea */ /* 0x0007e2000b800017 */
[----:B------:R-:W-:-:S02]  /*2150*/  NOP ;  /* 0x0000000000007918 */ /* 0x000fc40000000000 */
.L_x_62:
[----:B------:R-:W-:Y:S01]  /*2160*/  ELECT P0, URZ, PT ;  /* 0x0000000000ff782f */ /* 0x000fe20003800000 */
[----:B---3--:R-:W-:-:S03]  /*2170*/  UIADD3 UR6, UPT, UPT, UR28, 0x9020, URZ ;  /* 0x000090201c067890 */ /* 0x008fc6000fffe0ff */
[----:B------:R-:W-:Y:S01]  /*2180*/  ISETP.LT.U32.AND P0, PT, R36, 0x20, P0 ;  /* 0x000000202400780c */ /* 0x000fe20000701070 */
[----:B------:R-:W-:-:S12]  /*2190*/  UMOV UR7, URZ ;  /* 0x000000ff00077c82 */ /* 0x000fd80008000000 */
[----:B------:R-:W-:Y:S01]  /*21a0*/  VOTEU.ANY UP0, P0 ;  /* 0x0000000000ff7886 */ /* 0x000fe20000000100 */
[----:B------:R-:W-:-:S04]  /*21b0*/  VOTEU.ANY UP1, P0 ;  /* 0x0000000000ff7886 */ /* 0x000fc80000020100 */
[----:B------:R-:W-:Y:S02]  /*21c0*/  @UP0 UMOV UR6, UR6 ;  /* 0x0000000600060c82 */ /* 0x000fe40008000000 */
[----:B------:R3:W-:Y:S01]  /*21d0*/  @UP1 UTCBAR [UR6], URZ ;  /* 0x000000ff060013e9 */ /* 0x0007e200080000ff */
[----:B------:R-:W-:Y:S06]  /*21e0*/  BAR.SYNC.DEFER_BLOCKING 0x0 ;  /* 0x0000000000007b1d */ /* 0x000fec0000010000 */
[----:B------:R-:W4:Y:S02]  /*21f0*/  SYNCS.PHASECHK.TRANS64.TRYWAIT P0, [UR28+0x9020], R2 ;  /* 0x00902002ff0075a7 */ /* 0x000f24000800111c */
[----:B---34-:R-:W-:Y:S05]  /*2200*/  @!P0 BRA `(.L_x_63) ;  /* 0x0000000800008947 */ /* 0x018fea0003800000 */
.L_x_77:
[----:B------:R-:W-:Y:S02]  /*2210*/  UIADD3 UR9, UPT, UPT, UR9, 0x1, URZ ;  /* 0x0000000109097890 */ /* 0x000fe4000fffe0ff */
[----:B------:R-:W-:Y:S02]  /*2220*/  UIADD3 UR14, UPT, UPT, UR14, 0x20, URZ ;  /* 0x000000200e0e7890 */ /* 0x000fe4000fffe0ff */
[----:B------:R-:W-:-:S04]  /*2230*/  UISETP.NE.U32.AND UP0, UPT, UR9, 0x3, UPT ;  /* 0x000000030900788c */ /* 0x000fc8000bf05070 */
[----:B------:R-:W-:Y:S02]  /*2240*/  USEL UR5, URZ, 0x1, UP0 ;  /* 0x00000001ff057887 */ /* 0x000fe40008000000 */
[----:B------:R-:W-:Y:S02]  /*2250*/  USEL UR9, UR9, URZ, UP0 ;  /* 0x000000ff09097287 */ /* 0x000fe40008000000 */
[----:B--2---:R-:W-:Y:S02]  /*2260*/  UISETP.GE.AND UP0, UPT, UR14, UR29, UPT ;  /* 0x0000001d0e00728c */ /* 0x004fe4000bf06270 */
[----:B------:R-:W-:-:S07]  /*2270*/  ULOP3.LUT UR4, UR4, UR5, URZ, 0x3c, !UPT ;  /* 0x0000000504047292 */ /* 0x000fce000f8e3cff */
[----:B------:R-:W-:Y:S05]  /*2280*/  BRA.U !UP0, `(.L_x_64) ;  /* 0xfffffff908ec7547 */ /* 0x000fea000b83ffff */
.L_x_57:
[----:B---34-:R-:W-:Y:S06]  /*2290*/  BAR.SYNC.DEFER_BLOCKING 0x0 ;  /* 0x0000000000007b1d */ /* 0x018fec0000010000 */
[----:B------:R-:W-:Y:S04]  /*22a0*/  BSSY.RECONVERGENT B5, `(.L_x_65) ;  /* 0x0000004000057945 */ /* 0x000fe80003800200 */
[----:B------:R-:W-:Y:S05]  /*22b0*/  @P3 BRA `(.L_x_66) ;  /* 0x0000000000083947 */ /* 0x000fea0003800000 */
[----:B------:R-:W2:Y:S02]  /*22c0*/  SYNCS.CCTL.IV [UR8+0x9000] ;  /* 0x00900000ff0079b1 */ /* 0x000ea40008000008 */
[----:B--2---:R-:W2:Y:S02]  /*22d0*/  SYNCS.CCTL.IV [UR8+0x9020] ;  /* 0x00902000ff0079b1 */ /* 0x004ea40008000008 */
.L_x_66:
[----:B------:R-:W-:Y:S05]  /*22e0*/  BSYNC.RECONVERGENT B5 ;  /* 0x0000000000057941 */ /* 0x000fea0003800200 */
.L_x_65:
[----:B--2---:R-:W-:Y:S06]  /*22f0*/  BAR.SYNC.DEFER_BLOCKING 0x0 ;  /* 0x0000000000007b1d */ /* 0x004fec0000010000 */
[----:B------:R-:W-:Y:S04]  /*2300*/  BSSY.RECONVERGENT B5, `(.L_x_67) ;  /* 0x0000004000057945 */ /* 0x000fe80003800200 */
[----:B------:R-:W-:Y:S05]  /*2310*/  @P3 BRA `(.L_x_68) ;  /* 0x0000000000083947 */ /* 0x000fea0003800000 */
[----:B------:R-:W2:Y:S02]  /*2320*/  SYNCS.CCTL.IV [UR8+0x9008] ;  /* 0x00900800ff0079b1 */ /* 0x000ea40008000008 */
[----:B--2---:R-:W2:Y:S02]  /*2330*/  SYNCS.CCTL.IV [UR8+0x9028] ;  /* 0x00902800ff0079b1 */ /* 0x004ea40008000008 */
.L_x_68:
[----:B------:R-:W-:Y:S05]  /*2340*/  BSYNC.RECONVERGENT B5 ;  /* 0x0000000000057941 */ /* 0x000fea0003800200 */
.L_x_67:
[----:B--2---:R-:W-:Y:S06]  /*2350*/  BAR.SYNC.DEFER_BLOCKING 0x0 ;  /* 0x0000000000007b1d */ /* 0x004fec0000010000 */
[----:B------:R-:W-:Y:S04]  /*2360*/  BSSY.RECONVERGENT B5, `(.L_x_69) ;  /* 0x0000004000057945 */ /* 0x000fe80003800200 */
[----:B------:R-:W-:Y:S05]  /*2370*/  @P3 BRA `(.L_x_70) ;  /* 0x0000000000083947 */ /* 0x000fea0003800000 */
[----:B------:R-:W2:Y:S02]  /*2380*/  SYNCS.CCTL.IV [UR8+0x9010] ;  /* 0x00901000ff0079b1 */ /* 0x000ea40008000008 */
[----:B--2---:R-:W2:Y:S02]  /*2390*/  SYNCS.CCTL.IV [UR8+0x9030] ;  /* 0x00903000ff0079b1 */ /* 0x004ea40008000008 */
.L_x_70:
[----:B------:R-:W-:Y:S05]  /*23a0*/  BSYNC.RECONVERGENT B5 ;  /* 0x0000000000057941 */ /* 0x000fea0003800200 */
.L_x_69:
[----:B------:R-:W-:Y:S01]  /*23b0*/  USHF.L.U32 UR4, UR22, 0x15, URZ ;  /* 0x0000001516047899 */ /* 0x000fe200080006ff */
[C---:B------:R-:W-:Y:S01]  /*23c0*/  IMAD.SHL.U32 R2, R0.reuse, 0x10, RZ ;  /* 0x0000001000027824 */ /* 0x040fe200078e00ff */
[----:B------:R-:W-:Y:S01]  /*23d0*/  USHF.L.U32 UR22, UR22, 0x3, URZ ;  /* 0x0000000316167899 */ /* 0x000fe200080006ff */
[----:B------:R-:W-:Y:S01]  /*23e0*/  SHF.R.U32.HI R3, RZ, 0x1, R0 ;  /* 0x00000001ff037819 */ /* 0x000fe20000011600 */
[----:B------:R-:W-:Y:S01]  /*23f0*/  ULOP3.LUT UR4, UR4, 0x600000, URZ, 0xc0, !UPT ;  /* 0x0060000004047892 */ /* 0x000fe2000f8ec0ff */
[----:B------:R-:W-:Y:S01]  /*2400*/  IMAD.SHL.U32 R0, R0, 0x80, RZ ;  /* 0x0000008000007824 */ /* 0x000fe200078e00ff */
[----:B------:R-:W-:Y:S01]  /*2410*/  ULOP3.LUT UR22, UR22, 0x20, URZ, 0xc0, !UPT ;  /* 0x0000002016167892 */ /* 0x000fe2000f8ec0ff */
[----:B------:R-:W-:Y:S02]  /*2420*/  LOP3.LUT R2, R2, 0x70, RZ, 0xc0, !PT ;  /* 0x0000007002027812 */ /* 0x000fe400078ec0ff */
[----:B------:R-:W-:Y:S01]  /*2430*/  ELECT P0, URZ, PT ;  /* 0x0000000000ff782f */ /* 0x000fe20003800000 */
[----:B------:R-:W-:Y:S01]  /*2440*/  UIADD3 UR4, UPT, UPT, UR22, UR4, UR23 ;  /* 0x0000000416047290 */ /* 0x000fe2000fffe017 */
[----:B------:R-:W-:Y:S01]  /*2450*/  LOP3.LUT R3, R2, 0x40, R3, 0x78, !PT ;  /* 0x0000004002037812 */ /* 0x000fe200078e7803 */
[----:B------:R-:W-:Y:S01]  /*2460*/  UMOV UR9, UR19 ;  /* 0x0000001300097c82 */ /* 0x000fe20008000000 */
[----:B------:R-:W-:Y:S01]  /*2470*/  ISETP.LT.U32.AND P0, PT, R36, 0x20, P0 ;  /* 0x000000202400780c */ /* 0x000fe20000701070 */
[----:B------:R-:W-:Y:S01]  /*2480*/  UMOV UR10, UR15 ;  /* 0x0000000f000a7c82 */ /* 0x000fe20008000000 */
[----:B------:R-:W-:-:S04]  /*2490*/  LOP3.LUT R0, R3, 0x3f80, R0, 0xf8, !PT ;  /* 0x00003f8003007812 */ /* 0x000fc800078ef800 */
[----:B-----5:R-:W3:Y:S01]  /*24a0*/  LDTM.x32 R4, tmem[UR4] ;  /* 0x00000004000479ee */ /* 0x020ee200082c0000 */
[C---:B------:R-:W-:Y:S01]  /*24b0*/  LOP3.LUT R2, R0.reuse, 0x10, RZ, 0x3c, !PT ;  /* 0x0000001000027812 */ /* 0x040fe200078e3cff */
[----:B------:R-:W-:Y:S01]  /*24c0*/  NOP ;  /* 0x0000000000007918 */ /* 0x000fe20000000000 */
[----:B------:R-:W-:-:S04]  /*24d0*/  LOP3.LUT R3, R0, 0x20, RZ, 0x3c, !PT ;  /* 0x0000002000037812 */ /* 0x000fc800078e3cff */
[----:B---3--:R-:W-:Y:S01]  /*24e0*/  VOTEU.ANY UP1, P0 ;  /* 0x0000000000ff7886 */ /* 0x008fe20000020100 */
[----:B------:R-:W-:Y:S01]  /*24f0*/  VOTEU.ANY UP0, P0 ;  /* 0x0000000000ff7886 */ /* 0x000fe20000000100 */
[----:B------:R-:W-:Y:S02]  /*2500*/  F2FP.F16.F32.PACK_AB R4, R5, R4 ;  /* 0x000000040504723e */ /* 0x000fe400000000ff */
[----:B------:R-:W-:Y:S02]  /*2510*/  F2FP.F16.F32.PACK_AB R5, R7, R6 ;  /* 0x000000060705723e */ /* 0x000fe400000000ff */
[----:B------:R-:W-:Y:S02]  /*2520*/  F2FP.F16.F32.PACK_AB R12, R13, R12 ;  /* 0x0000000c0d0c723e */ /* 0x000fe400000000ff */
[----:B------:R-:W-:Y:S02]  /*2530*/  F2FP.F16.F32.PACK_AB R6, R9, R8 ;  /* 0x000000080906723e */ /* 0x000fe400000000ff */
[----:B------:R-:W-:-:S02]  /*2540*/  F2FP.F16.F32.PACK_AB R7, R11, R10 ;  /* 0x0000000a0b07723e */ /* 0x000fc400000000ff */
[----:B------:R-:W-:Y:S02]  /*2550*/  F2FP.F16.F32.PACK_AB R13, R15, R14 ;  /* 0x0000000e0f0d723e */ /* 0x000fe400000000ff */
[----:B------:R-:W-:Y:S01]  /*2560*/  F2FP.F16.F32.PACK_AB R20, R21, R20 ;  /* 0x000000141514723e */ /* 0x000fe200000000ff */
[----:B--2---:R2:W-:Y:S01]  /*2570*/  STS.128 [R0+UR8], R4 ;  /* 0x0000000400007988 */ /* 0x0045e20008000c08 */
[----:B------:R-:W-:Y:S02]  /*2580*/  F2FP.F16.F32.PACK_AB R14, R17, R16 ;  /* 0x00000010110e723e */ /* 0x000fe400000000ff */
[----:B------:R-:W-:Y:S02]  /*2590*/  F2FP.F16.F32.PACK_AB R15, R19, R18 ;  /* 0x00000012130f723e */ /* 0x000fe400000000ff */
[----:B------:R-:W-:Y:S02]  /*25a0*/  F2FP.F16.F32.PACK_AB R21, R23, R22 ;  /* 0x000000161715723e */ /* 0x000fe400000000ff */
[----:B------:R-:W-:Y:S01]  /*25b0*/  F2FP.F16.F32.PACK_AB R28, R29, R28 ;  /* 0x0000001c1d1c723e */ /* 0x000fe200000000ff */
[----:B------:R2:W-:Y:S01]  /*25c0*/  STS.128 [R2+UR8], R12 ;  /* 0x0000000c02007988 */ /* 0x0005e20008000c08 */
[----:B------:R-:W-:-:S02]  /*25d0*/  F2FP.F16.F32.PACK_AB R22, R25, R24 ;  /* 0x000000181916723e */ /* 0x000fc400000000ff */
[----:B------:R-:W-:Y:S02]  /*25e0*/  F2FP.F16.F32.PACK_AB R23, R27, R26 ;  /* 0x0000001a1b17723e */ /* 0x000fe400000000ff */
[----:B------:R-:W-:Y:S02]  /*25f0*/  F2FP.F16.F32.PACK_AB R29, R31, R30 ;  /* 0x0000001e1f1d723e */ /* 0x000fe400000000ff */
[----:B------:R-:W-:Y:S01]  /*2600*/  F2FP.F16.F32.PACK_AB R30, R33, R32 ;  /* 0x00000020211e723e */ /* 0x000fe200000000ff */
[----:B------:R2:W-:Y:S01]  /*2610*/  STS.128 [R3+UR8], R20 ;  /* 0x0000001403007988 */ /* 0x0005e20008000c08 */
[----:B------:R-:W-:Y:S02]  /*2620*/  F2FP.F16.F32.PACK_AB R31, R35, R34 ;  /* 0x00000022231f723e */ /* 0x000fe400000000ff */
[----:B------:R-:W-:-:S05]  /*2630*/  LOP3.LUT R8, R0, 0x30, RZ, 0x3c, !PT ;  /* 0x0000003000087812 */ /* 0x000fca00078e3cff */
[----:B------:R2:W-:Y:S01]  /*2640*/  STS.128 [R8+UR8], R28 ;  /* 0x0000001c08007988 */ /* 0x0005e20008000c08 */
[----:B------:R3:W-:Y:S06]  /*2650*/  MEMBAR.ALL.CTA ;  /* 0x0000000000007992 */ /* 0x0007ec0000008000 */
[----:B---3--:R-:W3:Y:S02]  /*2660*/  FENCE.VIEW.ASYNC.S ;  /* 0x00000000000073c6 */ /* 0x008ee40000000000 */
[----:B---3--:R-:W-:Y:S06]  /*2670*/  BAR.SYNC.DEFER_BLOCKING 0x0 ;  /* 0x0000000000007b1d */ /* 0x008fec0000010000 */
[----:B------:R2:W-:Y:S01]  /*2680*/  @UP1 UTMASTG.2D [UR8], [UR20] ;  /* 0x00000008140013b5 */ /* 0x0005e20008008000 */
[----:B------:R0:W-:Y:S01]  /*2690*/  UTMACMDFLUSH ;  /* 0x00000000000079b7 */ /* 0x0001e20000000000 */
[----:B------:R-:W-:-:S04]  /*26a0*/  DEPBAR.LE SB0, 0x0 ;  /* 0x000080000000791a */ /* 0x000fc80000000000 */
[----:B------:R-:W-:Y:S08]  /*26b0*/  BAR.SYNC.DEFER_BLOCKING 0x0 ;  /* 0x0000000000007b1d */ /* 0x000ff00000010000 */
[----:B------:R-:W-:Y:S06]  /*26c0*/  BAR.SYNC.DEFER_BLOCKING 0x0 ;  /* 0x0000000000007b1d */ /* 0x000fec0000010000 */
[----:B--2---:R-:W-:Y:S05]  /*26d0*/  @P2 BRA `(.L_x_71) ;  /* 0x0000000000a02947 */ /* 0x004fea0003800000 */
[----:B------:R-:W2:Y:S01]  /*26e0*/  S2UR UR5, SR_CgaCtaId ;  /* 0x00000000000579c3 */ /* 0x000ea20000008800 */
[----:B------:R-:W-:Y:S01]  /*26f0*/  NOP ;  /* 0x0000000000007918 */ /* 0x000fe20000000000 */
[----:B------:R-:W-:Y:S01]  /*2700*/  UMOV UR4, 0x50 ;  /* 0x0000005000047882 */ /* 0x000fe20000000000 */
[----:B------:R-:W-:Y:S02]  /*2710*/  IMAD.U32 R0, RZ, RZ, UR23 ;  /* 0x00000017ff007e24 */ /* 0x000fe4000f8e00ff */
[----:B------:R-:W-:Y:S02]  /*2720*/  IMAD.MOV.U32 R3, RZ, RZ, 0x3 ;  /* 0x00000003ff037424 */ /* 0x000fe400078e00ff */
[----:B------:R-:W-:Y:S01]  /*2730*/  IMAD.MOV.U32 R7, RZ, RZ, 0x1 ;  /* 0x00000001ff077424 */ /* 0x000fe200078e00ff */
[----:B------:R-:W-:-:S04]  /*2740*/  LOP3.LUT R0, R0, 0xffff, RZ, 0xc0, !PT ;  /* 0x0000ffff00007812 */ /* 0x000fc800078ec0ff */
[----:B------:R-:W-:-:S05]  /*2750*/  SHF.R.U32.HI R0, RZ, 0x5, R0 ;  /* 0x00000005ff007819 */ /* 0x000fca0000011600 */
[----:B------:R-:W-:Y:S01]  /*2760*/  VIADD R2, R0, 0x10 ;  /* 0x0000001000027836 */ /* 0x000fe20000000000 */
[----:B------:R-:W-:Y:S01]  /*2770*/  SHF.L.U32 R0, R3, R0, RZ ;  /* 0x0000000003007219 */ /* 0x000fe200000006ff */
[----:B--2---:R-:W-:-:S03]  /*2780*/  ULEA UR6, UR5, UR4, 0x18 ;  /* 0x0000000405067291 */ /* 0x004fc6000f8ec0ff */
[----:B------:R-:W-:-:S04]  /*2790*/  SHF.L.U32 R3, R7, R2, RZ ;  /* 0x0000000207037219 */ /* 0x000fc800000006ff */
[----:B------:R-:W-:Y:S02]  /*27a0*/  LOP3.LUT R0, R3, R0, RZ, 0xfc, !PT ;  /* 0x0000000003007212 */ /* 0x000fe400078efcff */
[----:B------:R-:W2:Y:S02]  /*27b0*/  LDS R5, [UR6] ;  /* 0x00000006ff057984 */ /* 0x000ea40008000800 */
[C---:B------:R-:W-:Y:S02]  /*27c0*/  LOP3.LUT R2, R0.reuse, 0xffff, RZ, 0xc0, !PT ;  /* 0x0000ffff00027812 */ /* 0x040fe400078ec0ff */
[----:B--2---:R-:W-:-:S04]  /*27d0*/  LOP3.LUT R3, R0, 0xffff, R5, 0x80, !PT ;  /* 0x0000ffff00037812 */ /* 0x004fc800078e8005 */
[----:B------:R-:W-:-:S13]  /*27e0*/  ISETP.NE.AND P0, PT, R3, R2, PT ;  /* 0x000000020300720c */ /* 0x000fda0003f05270 */
[----:B------:R-:W-:Y:S05]  /*27f0*/  @P0 BRA `(.L_x_72) ;  /* 0x0000000000500947 */ /* 0x000fea0003800000 */
[----:B------:R-:W-:Y:S02]  /*2800*/  SHF.R.U32.HI R5, RZ, 0x10, R5 ;  /* 0x00000010ff057819 */ /* 0x000fe40000011605 */
[----:B------:R-:W-:-:S04]  /*2810*/  SHF.R.U32.HI R2, RZ, 0x10, R0 ;  /* 0x00000010ff027819 */ /* 0x000fc80000011600 */
[----:B------:R-:W-:-:S04]  /*2820*/  LOP3.LUT R5, R5, R2, RZ, 0xc0, !PT ;  /* 0x0000000205057212 */ /* 0x000fc800078ec0ff */
[----:B------:R-:W-:-:S13]  /*2830*/  ISETP.NE.AND P0, PT, R5, R2, PT ;  /* 0x000000020500720c */ /* 0x000fda0003f05270 */
[----:B------:R-:W-:Y:S05]  /*2840*/  @P0 BRA `(.L_x_73) ;  /* 0x0000000000300947 */ /* 0x000fea0003800000 */
[----:B------:R-:W-:Y:S01]  /*2850*/  R2UR UR4, R0 ;  /* 0x00000000000472ca */ /* 0x000fe200000e0000 */
[----:B------:R-:W-:Y:S01]  /*2860*/  VOTEU.ANY UR5, UPT, PT ;  /* 0x0000000000057886 */ /* 0x000fe200038e0100 */
[----:B------:R-:W2:Y:S01]  /*2870*/  S2R R0, SR_LANEID ;  /* 0x0000000000007919 */ /* 0x000ea20000000000 */
[----:B------:R-:W-:-:S10]  /*2880*/  UFLO.U32 UR5, UR5 ;  /* 0x00000005000572bd */ /* 0x000fd400080e0000 */
[----:B------:R-:W-:-:S06]  /*2890*/  ULOP3.LUT UR4, URZ, UR4, URZ, 0x33, !UPT ;  /* 0x00000004ff047292 */ /* 0x000fcc000f8e33ff */
[----:B------:R-:W-:-:S04]  /*28a0*/  IMAD.U32 R2, RZ, RZ, UR4 ;  /* 0x00000004ff027e24 */ /* 0x000fc8000f8e00ff */
[----:B------:R-:W3:Y:S02]  /*28b0*/  REDUX UR7, R2 ;  /* 0x00000000020773c4 */ /* 0x000ee40000000000 */
[----:B------:R4:W-:Y:S01]  /*28c0*/  UTCATOMSWS.AND URZ, UR4 ;  /* 0x0000000400ff79e3 */ /* 0x0009e20008000000 */
[----:B--2---:R-:W-:Y:S01]  /*28d0*/  ISETP.EQ.U32.AND P0, PT, R0, UR5, PT ;  /* 0x0000000500007c0c */ /* 0x004fe2000bf02070 */
[----:B---3--:R-:W-:-:S12]  /*28e0*/  IMAD.U32 R0, RZ, RZ, UR7 ;  /* 0x00000007ff007e24 */ /* 0x008fd8000f8e00ff */
[----:B------:R4:W-:Y:S01]  /*28f0*/  @P0 ATOMS.AND RZ, [UR6], R0 ;  /* 0x00000000ffff098c */ /* 0x0009e2000a800006 */
[----:B------:R-:W-:Y:S05]  /*2900*/  BRA `(.L_x_71) ;  /* 0x0000000000147947 */ /* 0x000fea0003800000 */
.L_x_73:
[----:B------:R-:W-:-:S07]  /*2910*/  MOV R2, 0x2930 ;  /* 0x0000293000027802 */ /* 0x000fce0000000f00 */
[----:B-1----:R-:W-:Y:S05]  /*2920*/  CALL.REL.NOINC `($__internal_0_$__cuda_sm10x_tcgen05_guardrail_trap_col_being_dealloced_not_returned_by_alloc) ;  /* 0x0000000000447944 */ /* 0x002fea0003c00000 */
[----:B------:R-:W-:Y:S05]  /*2930*/  BRA `(.L_x_71) ;  /* 0x0000000000087947 */ /* 0x000fea0003800000 */
.L_x_72:
[----:B------:R-:W-:-:S07]  /*2940*/  MOV R2, 0x2960 ;  /* 0x0000296000027802 */ /* 0x000fce0000000f00 */
[----:B-1----:R-:W-:Y:S05]  /*2950*/  CALL.REL.NOINC `($__internal_2_$__cuda_sm10x_tcgen05_guardrail_trap_unallocated_columns_being_dealloced) ;  /* 0x0000000000507944 */ /* 0x002fea0003c00000 */
.L_x_71:
[----:B------:R-:W-:Y:S01]  /*2960*/  NOP ;  /* 0x0000000000007918 */ /* 0x000fe20000000000 */
[----:B----4-:R-:W-:Y:S05]  /*2970*/  EXIT ;  /* 0x000000000000794d */ /* 0x010fea0003800000 */
.L_x_58:
[----:B------:R-:W2:Y:S02]  /*2980*/  SYNCS.PHASECHK.TRANS64.TRYWAIT P0, [UR8+0x9000], RZ ;  /* 0x009000ffff0075a7 */ /* 0x000ea40008001108 */
[----:B--2---:R-:W-:Y:S05]  /*2990*/  @!P0 BRA `(.L_x_58) ;  /* 0xfffffffc00f88947 */ /* 0x004fea000383ffff */
[----:B------:R-:W-:Y:S05]  /*29a0*/  BRA `(.L_x_74) ;  /* 0xfffffff000907947 */ /* 0x000fea000383ffff */
.L_x_60:
[----:B------:R-:W2:Y:S02]  /*29b0*/  SYNCS.PHASECHK.TRANS64.TRYWAIT P1, [UR8+0x9020], RZ ;  /* 0x009020ffff0075a7 */ /* 0x000ea40008021108 */
[----:B--2---:R-:W-:Y:S05]  /*29c0*/  @!P1 BRA `(.L_x_60) ;  /* 0xfffffffc00f89947 */ /* 0x004fea000383ffff */
[----:B------:R-:W-:Y:S05]  /*29d0*/  BRA `(.L_x_75) ;  /* 0xfffffff400047947 */ /* 0x000fea000383ffff */
.L_x_61:
[----:B------:R-:W3:Y:S02]  /*29e0*/  SYNCS.PHASECHK.TRANS64.TRYWAIT P0, [UR28+0x9000], R2 ;  /* 0x00900002ff0075a7 */ /* 0x000ee4000800111c */
[----:B---3--:R-:W-:Y:S05]  /*29f0*/  @!P0 BRA `(.L_x_61) ;  /* 0xfffffffc00f88947 */ /* 0x008fea000383ffff */
[----:B------:R-:W-:Y:S05]  /*2a00*/  BRA `(.L_x_76) ;  /* 0xfffffff400847947 */ /* 0x000fea000383ffff */
.L_x_63:
[----:B------:R-:W3:Y:S02]  /*2a10*/  SYNCS.PHASECHK.TRANS64.TRYWAIT P0, [UR28+0x9020], R2 ;  /* 0x00902002ff0075a7 */ /* 0x000ee4000800111c */
[----:B---3--:R-:W-:Y:S05]  /*2a20*/  @!P0 BRA `(.L_x_63) ;  /* 0xfffffffc00f88947 */ /* 0x008fea000383ffff */
[----:B------:R-:W-:Y:S05]  /*2a30*/  BRA `(.L_x_77) ;  /* 0xfffffff400f47947 */ /* 0x000fea000383ffff */
        .weak           $__internal_0_$__cuda_sm10x_tcgen05_guardrail_trap_col_being_dealloced_not_returned_by_alloc
        .type           $__internal_0_$__cuda_sm10x_tcgen05_guardrail_trap_col_being_dealloced_not_returned_by_alloc,@function
        .size           $__internal_0_$__cuda_sm10x_tcgen05_guardrail_trap_col_being_dealloced_not_returned_by_alloc,($__internal_1_$__cuda_sm10x_tcgen05_guardrail_trap_phase_invalid_during_alloc - $__internal_0_$__cuda_sm10x_tcgen05_guardrail_trap_col_being_dealloced_not_returned_by_alloc)
$__internal_0_$__cuda_sm10x_tcgen05_guardrail_trap_col_being_dealloced_not_returned_by_alloc:
[----:B------:R-:W-:Y:S05]  /*2a40*/  BPT.TRAP 0x1 ;  /* 0x000000040000795c */ /* 0x000fea0000300000 */
[----:B------:R-:W-:-:S04]  /*2a50*/  IMAD.MOV.U32 R3, RZ, RZ, 0x0 ;  /* 0x00000000ff037424 */ /* 0x000fc800078e00ff */
[----:B------:R-:W-:Y:S05]  /*2a60*/  RET.REL.NODEC R2 `(gluon_tcgen05) ;  /* 0xffffffd402647950 */ /* 0x000fea0003c3ffff */
        .weak           $__internal_1_$__cuda_sm10x_tcgen05_guardrail_trap_phase_invalid_during_alloc
        .type           $__internal_1_$__cuda_sm10x_tcgen05_guardrail_trap_phase_invalid_during_alloc,@function
        .size           $__internal_1_$__cuda_sm10x_tcgen05_guardrail_trap_phase_invalid_during_alloc,($__internal_2_$__cuda_sm10x_tcgen05_guardrail_trap_unallocated_columns_being_dealloced - $__internal_1_$__cuda_sm10x_tcgen05_guardrail_trap_phase_invalid_during_alloc)
$__internal_1_$__cuda_sm10x_tcgen05_guardrail_trap_phase_invalid_during_alloc:
[----:B------:R-:W-:Y:S05]  /*2a70*/  BPT.TRAP 0x1 ;  /* 0x000000040000795c */ /* 0x000fea0000300000 */
[----:B------:R-:W-:-:S04]  /*2a80*/  IMAD.MOV.U32 R3, RZ, RZ, 0x0 ;  /* 0x00000000ff037424 */ /* 0x000fc800078e00ff */
[----:B------:R-:W-:Y:S05]  /*2a90*/  RET.REL.NODEC R2 `(gluon_tcgen05) ;  /* 0xffffffd402587950 */ /* 0x000fea0003c3ffff */
        .weak           $__internal_2_$__cuda_sm10x_tcgen05_guardrail_trap_unallocated_columns_being_dealloced
        .type           $__internal_2_$__cuda_sm10x_tcgen05_guardrail_trap_unallocated_columns_being_dealloced,@function
        .size           $__internal_2_$__cuda_sm10x_tcgen05_guardrail_trap_unallocated_columns_being_dealloced,(.L_x_81 - $__internal_2_$__cuda_sm10x_tcgen05_guardrail_trap_unallocated_columns_being_dealloced)
$__internal_2_$__cuda_sm10x_tcgen05_guardrail_trap_unallocated_columns_being_dealloced:
[----:B------:R-:W-:Y:S05]  /*2aa0*/  BPT.TRAP 0x1 ;  /* 0x000000040000795c */ /* 0x000fea0000300000 */
[----:B------:R-:W-:-:S04]  /*2ab0*/  IMAD.MOV.U32 R3, RZ, RZ, 0x0 ;  /* 0x00000000ff037424 */ /* 0x000fc800078e00ff */
[----:B------:R-:W-:Y:S05]  /*2ac0*/  RET.REL.NODEC R2 `(gluon_tcgen05) ;  /* 0xffffffd4024c7950 */ /* 0x000fea0003c3ffff */
.L_x_78:
[----:B------:R-:W-:-:S00]  /*2ad0*/  BRA `(.L_x_78) ;  /* 0xfffffffc00fc7947 */ /* 0x000fc0000383ffff */
[----:B------:R-:W-:-:S00]  /*2ae0*/  NOP ;  /* 0x0000000000007918 */ /* 0x000fc00000000000 */
        /* <DEDUP_REMOVED lines=9> */
.L_x_81:


//--------------------- .nv.shared.gluon_tcgen05  --------------------------
	.section	.nv.shared.gluon_tcgen05,"aw",@nobits
	.sectionflags	@""
	.align	16
	.zero		1024


//--------------------- .nv.shared.reserved.0     --------------------------
	.section	.nv.shared.reserved.0,"aw",@nobits
	.align	8
	.weak		__nv_reservedSMEM_offset_0_alias
	.size		__nv_reservedSMEM_offset_0_alias, 0, 64
	.other		__nv_reservedSMEM_offset_0_alias,@"STO_CUDA_RESERVED_SHARED STV_DEFAULT"
__nv_reservedSMEM_offset_0_alias:
	.zero		0
.nv.shared.reserved.0:
	.zero		64
	.weak		__nv_reservedSMEM_allocation_phase
	.type		__nv_reservedSMEM_allocation_phase,@object
	.size		__nv_reservedSMEM_allocation_phase,(.L_0 - __nv_reservedSMEM_allocation_phase)
__nv_reservedSMEM_allocation_phase:
	.zero		1
.L_0:
	.zero		7
	.weak		__nv_reservedSMEM_devtool_atexit_pc
	.type		__nv_reservedSMEM_devtool_atexit_pc,@object
	.size		__nv_reservedSMEM_devtool_atexit_pc,(__nv_reservedSMEM_allocation_mask - __nv_reservedSMEM_devtool_atexit_pc)
__nv_reservedSMEM_devtool_atexit_pc:
	.zero		8
	.weak		__nv_reservedSMEM_allocation_mask
	.type		__nv_reservedSMEM_allocation_mask,@object
	.size		__nv_reservedSMEM_allocation_mask,(.L_2 - __nv_reservedSMEM_allocation_mask)
__nv_reservedSMEM_allocation_mask:
	.zero		4
.L_2:


//--------------------- .nv.constant0.gluon_tcgen05 --------------------------
	.section	.nv.constant0.gluon_tcgen05,"a",@progbits
	.sectionflags	@""
	.align	4
.nv.constant0.gluon_tcgen05:
	.zero		976


//--------------------- SYMBOLS --------------------------

	.type		.nv.reservedSmem.offset0,@object
	.size		.nv.reservedSmem.offset0,0x4
	.type		.nv.reservedSmem.cap,@object
	.size		.nv.reservedSmem.cap,0x4
